//
// Generated by NVIDIA NVVM Compiler
//
// Compiler Build ID: CL-36424714
// Cuda compilation tools, release 13.0, V13.0.88
// Based on NVVM 20.0.0
//

.version 9.0
.target sm_100
.address_size 64

	// .globl	_Z16meanFilterKernelPKhPhiii

.visible .entry _Z16meanFilterKernelPKhPhiii(
	.param .u64 .ptr .align 1 _Z16meanFilterKernelPKhPhiii_param_0,
	.param .u64 .ptr .align 1 _Z16meanFilterKernelPKhPhiii_param_1,
	.param .u32 _Z16meanFilterKernelPKhPhiii_param_2,
	.param .u32 _Z16meanFilterKernelPKhPhiii_param_3,
	.param .u32 _Z16meanFilterKernelPKhPhiii_param_4
)
{
	.reg .pred 	%p<14>;
	.reg .b16 	%rs<33>;
	.reg .b32 	%r<169>;
	.reg .b64 	%rd<112>;
	.reg .b64 	%fd<81>;

	ld.param.u64 	%rd5, [_Z16meanFilterKernelPKhPhiii_param_0];
	ld.param.u64 	%rd4, [_Z16meanFilterKernelPKhPhiii_param_1];
	ld.param.u32 	%r65, [_Z16meanFilterKernelPKhPhiii_param_2];
	ld.param.u32 	%r67, [_Z16meanFilterKernelPKhPhiii_param_3];
	ld.param.u32 	%r66, [_Z16meanFilterKernelPKhPhiii_param_4];
	cvta.to.global.u64 	%rd1, %rd4;
	cvta.to.global.u64 	%rd2, %rd5;
	mov.u32 	%r68, %ctaid.x;
	mov.u32 	%r69, %ntid.x;
	mov.u32 	%r70, %tid.x;
	mad.lo.s32 	%r71, %r68, %r69, %r70;
	mov.u32 	%r72, %ctaid.y;
	mov.u32 	%r73, %ntid.y;
	mov.u32 	%r74, %tid.y;
	mad.lo.s32 	%r75, %r72, %r73, %r74;
	sub.s32 	%r76, %r65, %r66;
	setp.lt.s32 	%p1, %r71, %r76;
	min.s32 	%r78, %r71, %r75;
	setp.ge.s32 	%p2, %r78, %r66;
	sub.s32 	%r79, %r67, %r66;
	setp.lt.s32 	%p3, %r75, %r79;
	and.pred  	%p4, %p1, %p3;
	and.pred  	%p5, %p4, %p2;
	@%p5 bra 	$L__BB0_2;
	cvt.s64.s32 	%rd106, %r71;
	mul.lo.s32 	%r137, %r65, %r75;
	cvt.s64.s32 	%rd107, %r137;
	add.s64 	%rd108, %rd107, %rd106;
	add.s64 	%rd109, %rd2, %rd108;
	ld.global.u8 	%rs32, [%rd109];
	add.s64 	%rd110, %rd1, %rd108;
	st.global.u8 	[%rd110], %rs32;
	bra.uni 	$L__BB0_15;
$L__BB0_2:
	ld.param.u32 	%r138, [_Z16meanFilterKernelPKhPhiii_param_4];
	neg.s32 	%r3, %r138;
	setp.lt.s32 	%p6, %r138, 0;
	mov.f64 	%fd76, 0d0000000000000000;
	@%p6 bra 	$L__BB0_14;
	ld.param.u32 	%r139, [_Z16meanFilterKernelPKhPhiii_param_4];
	sub.s32 	%r81, %r75, %r139;
	mad.lo.s32 	%r4, %r65, %r81, %r65;
	add.s32 	%r82, %r81, 2;
	mul.lo.s32 	%r5, %r65, %r82;
	add.s32 	%r83, %r81, 3;
	mul.lo.s32 	%r6, %r65, %r83;
	add.s32 	%r84, %r81, 4;
	mul.lo.s32 	%r7, %r65, %r84;
	add.s32 	%r85, %r81, 5;
	mul.lo.s32 	%r8, %r65, %r85;
	add.s32 	%r86, %r81, 6;
	mul.lo.s32 	%r9, %r65, %r86;
	add.s32 	%r87, %r81, 7;
	mul.lo.s32 	%r10, %r65, %r87;
	add.s32 	%r88, %r81, 8;
	mul.lo.s32 	%r11, %r65, %r88;
	add.s32 	%r89, %r81, 9;
	mul.lo.s32 	%r12, %r65, %r89;
	add.s32 	%r90, %r81, 10;
	mul.lo.s32 	%r13, %r65, %r90;
	add.s32 	%r91, %r81, 11;
	mul.lo.s32 	%r14, %r65, %r91;
	add.s32 	%r92, %r81, 12;
	mul.lo.s32 	%r15, %r65, %r92;
	add.s32 	%r93, %r81, 13;
	mul.lo.s32 	%r16, %r65, %r93;
	add.s32 	%r94, %r81, 14;
	mul.lo.s32 	%r17, %r65, %r94;
	add.s32 	%r95, %r81, 15;
	mul.lo.s32 	%r18, %r65, %r95;
	mov.f64 	%fd76, 0d0000000000000000;
	cvt.s64.s32 	%rd7, %r71;
	mov.u32 	%r147, %r3;
$L__BB0_4:
	ld.param.u32 	%r140, [_Z16meanFilterKernelPKhPhiii_param_4];
	setp.lt.u32 	%p7, %r140, 8;
	cvt.s64.s32 	%rd6, %r147;
	add.s64 	%rd3, %rd6, %rd7;
	mov.u32 	%r166, %r3;
	@%p7 bra 	$L__BB0_7;
	ld.param.u32 	%r141, [_Z16meanFilterKernelPKhPhiii_param_4];
	sub.s32 	%r96, %r75, %r141;
	mul.lo.s32 	%r148, %r65, %r96;
	shl.b32 	%r97, %r141, 1;
	and.b32  	%r98, %r97, -16;
	neg.s32 	%r164, %r98;
	mov.u32 	%r149, %r18;
	mov.u32 	%r150, %r17;
	mov.u32 	%r151, %r16;
	mov.u32 	%r152, %r15;
	mov.u32 	%r153, %r14;
	mov.u32 	%r154, %r13;
	mov.u32 	%r155, %r12;
	mov.u32 	%r156, %r11;
	mov.u32 	%r157, %r10;
	mov.u32 	%r158, %r9;
	mov.u32 	%r159, %r8;
	mov.u32 	%r160, %r7;
	mov.u32 	%r161, %r6;
	mov.u32 	%r162, %r5;
	mov.u32 	%r163, %r4;
	mov.u32 	%r166, %r3;
$L__BB0_6:
	.pragma "nounroll";
	cvt.s64.s32 	%rd8, %r148;
	add.s64 	%rd9, %rd3, %rd8;
	add.s64 	%rd10, %rd2, %rd9;
	ld.global.u8 	%rs1, [%rd10];
	cvt.rn.f64.u16 	%fd15, %rs1;
	add.f64 	%fd16, %fd76, %fd15;
	cvt.s64.s32 	%rd11, %r163;
	add.s64 	%rd12, %rd3, %rd11;
	add.s64 	%rd13, %rd2, %rd12;
	ld.global.u8 	%rs2, [%rd13];
	cvt.rn.f64.u16 	%fd17, %rs2;
	add.f64 	%fd18, %fd16, %fd17;
	cvt.s64.s32 	%rd14, %r162;
	add.s64 	%rd15, %rd3, %rd14;
	add.s64 	%rd16, %rd2, %rd15;
	ld.global.u8 	%rs3, [%rd16];
	cvt.rn.f64.u16 	%fd19, %rs3;
	add.f64 	%fd20, %fd18, %fd19;
	cvt.s64.s32 	%rd17, %r161;
	add.s64 	%rd18, %rd3, %rd17;
	add.s64 	%rd19, %rd2, %rd18;
	ld.global.u8 	%rs4, [%rd19];
	cvt.rn.f64.u16 	%fd21, %rs4;
	add.f64 	%fd22, %fd20, %fd21;
	cvt.s64.s32 	%rd20, %r160;
	add.s64 	%rd21, %rd3, %rd20;
	add.s64 	%rd22, %rd2, %rd21;
	ld.global.u8 	%rs5, [%rd22];
	cvt.rn.f64.u16 	%fd23, %rs5;
	add.f64 	%fd24, %fd22, %fd23;
	cvt.s64.s32 	%rd23, %r159;
	add.s64 	%rd24, %rd3, %rd23;
	add.s64 	%rd25, %rd2, %rd24;
	ld.global.u8 	%rs6, [%rd25];
	cvt.rn.f64.u16 	%fd25, %rs6;
	add.f64 	%fd26, %fd24, %fd25;
	cvt.s64.s32 	%rd26, %r158;
	add.s64 	%rd27, %rd3, %rd26;
	add.s64 	%rd28, %rd2, %rd27;
	ld.global.u8 	%rs7, [%rd28];
	cvt.rn.f64.u16 	%fd27, %rs7;
	add.f64 	%fd28, %fd26, %fd27;
	cvt.s64.s32 	%rd29, %r157;
	add.s64 	%rd30, %rd3, %rd29;
	add.s64 	%rd31, %rd2, %rd30;
	ld.global.u8 	%rs8, [%rd31];
	cvt.rn.f64.u16 	%fd29, %rs8;
	add.f64 	%fd30, %fd28, %fd29;
	cvt.s64.s32 	%rd32, %r156;
	add.s64 	%rd33, %rd3, %rd32;
	add.s64 	%rd34, %rd2, %rd33;
	ld.global.u8 	%rs9, [%rd34];
	cvt.rn.f64.u16 	%fd31, %rs9;
	add.f64 	%fd32, %fd30, %fd31;
	cvt.s64.s32 	%rd35, %r155;
	add.s64 	%rd36, %rd3, %rd35;
	add.s64 	%rd37, %rd2, %rd36;
	ld.global.u8 	%rs10, [%rd37];
	cvt.rn.f64.u16 	%fd33, %rs10;
	add.f64 	%fd34, %fd32, %fd33;
	cvt.s64.s32 	%rd38, %r154;
	add.s64 	%rd39, %rd3, %rd38;
	add.s64 	%rd40, %rd2, %rd39;
	ld.global.u8 	%rs11, [%rd40];
	cvt.rn.f64.u16 	%fd35, %rs11;
	add.f64 	%fd36, %fd34, %fd35;
	cvt.s64.s32 	%rd41, %r153;
	add.s64 	%rd42, %rd3, %rd41;
	add.s64 	%rd43, %rd2, %rd42;
	ld.global.u8 	%rs12, [%rd43];
	cvt.rn.f64.u16 	%fd37, %rs12;
	add.f64 	%fd38, %fd36, %fd37;
	cvt.s64.s32 	%rd44, %r152;
	add.s64 	%rd45, %rd3, %rd44;
	add.s64 	%rd46, %rd2, %rd45;
	ld.global.u8 	%rs13, [%rd46];
	cvt.rn.f64.u16 	%fd39, %rs13;
	add.f64 	%fd40, %fd38, %fd39;
	cvt.s64.s32 	%rd47, %r151;
	add.s64 	%rd48, %rd3, %rd47;
	add.s64 	%rd49, %rd2, %rd48;
	ld.global.u8 	%rs14, [%rd49];
	cvt.rn.f64.u16 	%fd41, %rs14;
	add.f64 	%fd42, %fd40, %fd41;
	cvt.s64.s32 	%rd50, %r150;
	add.s64 	%rd51, %rd3, %rd50;
	add.s64 	%rd52, %rd2, %rd51;
	ld.global.u8 	%rs15, [%rd52];
	cvt.rn.f64.u16 	%fd43, %rs15;
	add.f64 	%fd44, %fd42, %fd43;
	cvt.s64.s32 	%rd53, %r149;
	add.s64 	%rd54, %rd3, %rd53;
	add.s64 	%rd55, %rd2, %rd54;
	ld.global.u8 	%rs16, [%rd55];
	cvt.rn.f64.u16 	%fd45, %rs16;
	add.f64 	%fd76, %fd44, %fd45;
	add.s32 	%r166, %r166, 16;
	add.s32 	%r164, %r164, 16;
	shl.b32 	%r99, %r65, 4;
	add.s32 	%r163, %r163, %r99;
	add.s32 	%r162, %r162, %r99;
	add.s32 	%r161, %r161, %r99;
	add.s32 	%r160, %r160, %r99;
	add.s32 	%r159, %r159, %r99;
	add.s32 	%r158, %r158, %r99;
	add.s32 	%r157, %r157, %r99;
	add.s32 	%r156, %r156, %r99;
	add.s32 	%r155, %r155, %r99;
	add.s32 	%r154, %r154, %r99;
	add.s32 	%r153, %r153, %r99;
	add.s32 	%r152, %r152, %r99;
	add.s32 	%r151, %r151, %r99;
	add.s32 	%r150, %r150, %r99;
	add.s32 	%r149, %r149, %r99;
	add.s32 	%r148, %r148, %r99;
	setp.ne.s32 	%p8, %r164, 0;
	@%p8 bra 	$L__BB0_6;
$L__BB0_7:
	ld.param.u32 	%r142, [_Z16meanFilterKernelPKhPhiii_param_4];
	shl.b32 	%r100, %r142, 1;
	and.b32  	%r101, %r100, 14;
	setp.lt.u32 	%p9, %r101, 7;
	@%p9 bra 	$L__BB0_9;
	add.s32 	%r102, %r166, %r75;
	mul.lo.s32 	%r103, %r102, %r65;
	cvt.s64.s32 	%rd56, %r103;
	add.s64 	%rd57, %rd3, %rd56;
	add.s64 	%rd58, %rd2, %rd57;
	ld.global.u8 	%rs17, [%rd58];
	cvt.rn.f64.u16 	%fd46, %rs17;
	add.f64 	%fd47, %fd76, %fd46;
	add.s32 	%r104, %r103, %r65;
	cvt.s64.s32 	%rd59, %r104;
	add.s64 	%rd60, %rd3, %rd59;
	add.s64 	%rd61, %rd2, %rd60;
	ld.global.u8 	%rs18, [%rd61];
	cvt.rn.f64.u16 	%fd48, %rs18;
	add.f64 	%fd49, %fd47, %fd48;
	add.s32 	%r105, %r102, 2;
	mul.lo.s32 	%r106, %r105, %r65;
	cvt.s64.s32 	%rd62, %r106;
	add.s64 	%rd63, %rd3, %rd62;
	add.s64 	%rd64, %rd2, %rd63;
	ld.global.u8 	%rs19, [%rd64];
	cvt.rn.f64.u16 	%fd50, %rs19;
	add.f64 	%fd51, %fd49, %fd50;
	add.s32 	%r107, %r102, 3;
	mul.lo.s32 	%r108, %r107, %r65;
	cvt.s64.s32 	%rd65, %r108;
	add.s64 	%rd66, %rd3, %rd65;
	add.s64 	%rd67, %rd2, %rd66;
	ld.global.u8 	%rs20, [%rd67];
	cvt.rn.f64.u16 	%fd52, %rs20;
	add.f64 	%fd53, %fd51, %fd52;
	add.s32 	%r109, %r102, 4;
	mul.lo.s32 	%r110, %r109, %r65;
	cvt.s64.s32 	%rd68, %r110;
	add.s64 	%rd69, %rd3, %rd68;
	add.s64 	%rd70, %rd2, %rd69;
	ld.global.u8 	%rs21, [%rd70];
	cvt.rn.f64.u16 	%fd54, %rs21;
	add.f64 	%fd55, %fd53, %fd54;
	add.s32 	%r111, %r102, 5;
	mul.lo.s32 	%r112, %r111, %r65;
	cvt.s64.s32 	%rd71, %r112;
	add.s64 	%rd72, %rd3, %rd71;
	add.s64 	%rd73, %rd2, %rd72;
	ld.global.u8 	%rs22, [%rd73];
	cvt.rn.f64.u16 	%fd56, %rs22;
	add.f64 	%fd57, %fd55, %fd56;
	add.s32 	%r113, %r102, 6;
	mul.lo.s32 	%r114, %r113, %r65;
	cvt.s64.s32 	%rd74, %r114;
	add.s64 	%rd75, %rd3, %rd74;
	add.s64 	%rd76, %rd2, %rd75;
	ld.global.u8 	%rs23, [%rd76];
	cvt.rn.f64.u16 	%fd58, %rs23;
	add.f64 	%fd59, %fd57, %fd58;
	add.s32 	%r115, %r102, 7;
	mul.lo.s32 	%r116, %r115, %r65;
	cvt.s64.s32 	%rd77, %r116;
	add.s64 	%rd78, %rd3, %rd77;
	add.s64 	%rd79, %rd2, %rd78;
	ld.global.u8 	%rs24, [%rd79];
	cvt.rn.f64.u16 	%fd60, %rs24;
	add.f64 	%fd76, %fd59, %fd60;
	add.s32 	%r166, %r166, 8;
$L__BB0_9:
	ld.param.u32 	%r143, [_Z16meanFilterKernelPKhPhiii_param_4];
	shl.b32 	%r117, %r143, 1;
	and.b32  	%r118, %r117, 6;
	setp.lt.u32 	%p10, %r118, 3;
	@%p10 bra 	$L__BB0_11;
	add.s32 	%r119, %r166, %r75;
	mul.lo.s32 	%r120, %r119, %r65;
	cvt.s64.s32 	%rd80, %r120;
	add.s64 	%rd81, %rd3, %rd80;
	add.s64 	%rd82, %rd2, %rd81;
	ld.global.u8 	%rs25, [%rd82];
	cvt.rn.f64.u16 	%fd61, %rs25;
	add.f64 	%fd62, %fd76, %fd61;
	add.s32 	%r121, %r120, %r65;
	cvt.s64.s32 	%rd83, %r121;
	add.s64 	%rd84, %rd3, %rd83;
	add.s64 	%rd85, %rd2, %rd84;
	ld.global.u8 	%rs26, [%rd85];
	cvt.rn.f64.u16 	%fd63, %rs26;
	add.f64 	%fd64, %fd62, %fd63;
	add.s32 	%r122, %r119, 2;
	mul.lo.s32 	%r123, %r122, %r65;
	cvt.s64.s32 	%rd86, %r123;
	add.s64 	%rd87, %rd3, %rd86;
	add.s64 	%rd88, %rd2, %rd87;
	ld.global.u8 	%rs27, [%rd88];
	cvt.rn.f64.u16 	%fd65, %rs27;
	add.f64 	%fd66, %fd64, %fd65;
	add.s32 	%r124, %r119, 3;
	mul.lo.s32 	%r125, %r124, %r65;
	cvt.s64.s32 	%rd89, %r125;
	add.s64 	%rd90, %rd3, %rd89;
	add.s64 	%rd91, %rd2, %rd90;
	ld.global.u8 	%rs28, [%rd91];
	cvt.rn.f64.u16 	%fd67, %rs28;
	add.f64 	%fd76, %fd66, %fd67;
	add.s32 	%r166, %r166, 4;
$L__BB0_11:
	ld.param.u32 	%r144, [_Z16meanFilterKernelPKhPhiii_param_4];
	and.b32  	%r126, %r144, 1;
	setp.eq.b32 	%p11, %r126, 1;
	not.pred 	%p12, %p11;
	add.s32 	%r63, %r166, %r75;
	mul.lo.s32 	%r127, %r63, %r65;
	cvt.s64.s32 	%rd92, %r127;
	add.s64 	%rd93, %rd3, %rd92;
	add.s64 	%rd94, %rd2, %rd93;
	ld.global.u8 	%rs29, [%rd94];
	cvt.rn.f64.u16 	%fd68, %rs29;
	add.f64 	%fd76, %fd76, %fd68;
	@%p12 bra 	$L__BB0_13;
	mad.lo.s32 	%r128, %r65, %r63, %r65;
	cvt.s64.s32 	%rd95, %r128;
	add.s64 	%rd96, %rd3, %rd95;
	add.s64 	%rd97, %rd2, %rd96;
	ld.global.u8 	%rs30, [%rd97];
	cvt.rn.f64.u16 	%fd69, %rs30;
	add.f64 	%fd70, %fd76, %fd69;
	add.s32 	%r129, %r63, 2;
	mul.lo.s32 	%r130, %r129, %r65;
	cvt.s64.s32 	%rd98, %r130;
	add.s64 	%rd99, %rd3, %rd98;
	add.s64 	%rd100, %rd2, %rd99;
	ld.global.u8 	%rs31, [%rd100];
	cvt.rn.f64.u16 	%fd71, %rs31;
	add.f64 	%fd76, %fd70, %fd71;
$L__BB0_13:
	ld.param.u32 	%r145, [_Z16meanFilterKernelPKhPhiii_param_4];
	add.s32 	%r64, %r147, 1;
	setp.ne.s32 	%p13, %r147, %r145;
	mov.u32 	%r147, %r64;
	@%p13 bra 	$L__BB0_4;
$L__BB0_14:
	ld.param.u32 	%r146, [_Z16meanFilterKernelPKhPhiii_param_4];
	ld.param.u64 	%rd111, [_Z16meanFilterKernelPKhPhiii_param_1];
	shl.b32 	%r131, %r146, 1;
	mad.lo.s32 	%r132, %r131, %r131, %r131;
	add.s32 	%r133, %r131, %r132;
	or.b32  	%r134, %r133, 1;
	cvt.rn.f64.u32 	%fd72, %r134;
	div.rn.f64 	%fd73, %fd76, %fd72;
	cvt.rzi.u32.f64 	%r135, %fd73;
	cvt.s64.s32 	%rd101, %r71;
	mul.lo.s32 	%r136, %r65, %r75;
	cvt.s64.s32 	%rd102, %r136;
	add.s64 	%rd103, %rd102, %rd101;
	cvta.to.global.u64 	%rd104, %rd111;
	add.s64 	%rd105, %rd104, %rd103;
	st.global.u8 	[%rd105], %r135;
$L__BB0_15:
	ret;

}


// ===== COMPILED SASS (sm_100) =====

	.target	sm_100

	.elftype	@"ET_EXEC"


//--------------------- .note.nv.tkinfo           --------------------------
	.section	.note.nv.tkinfo,"",@"SHT_NOTE"
	.sectionflags	@"SHF_NOTE_NV_TKINFO"
	.tkinfo
        /*0018*/ 	.word	0x00000002
        /*0030*/ 	.string	""
        /*0030*/ 	.string	"ptxas"
        /*0030*/ 	.string	"Cuda compilation tools, release 13.0, V13.0.88"
        /*0030*/ 	.string	"Build cuda_13.0.r13.0/compiler.36424714_0"
        /*0030*/ 	.string	"-arch sm_100 -m 64 "



//--------------------- .note.nv.cuinfo           --------------------------
	.section	.note.nv.cuinfo,"",@"SHT_NOTE"
	.sectionflags	@"SHF_NOTE_NV_CUINFO"
        /*0018*/ 	.short	0x0002
        /*001a*/ 	.short	0x0064
        /*001c*/ 	.short	0x0082
	.zero		2


//--------------------- .nv.info                  --------------------------
	.section	.nv.info,"",@"SHT_CUDA_INFO"
	.align	4


	//----- nvinfo : EIATTR_REGCOUNT
	.align		4
        /*0000*/ 	.byte	0x04, 0x2f
        /*0002*/ 	.short	(.L_1 - .L_0)
	.align		4
.L_0:
        /*0004*/ 	.word	index@(_Z16meanFilterKernelPKhPhiii)
        /*0008*/ 	.word	0x00000030


	//----- nvinfo : EIATTR_FRAME_SIZE
	.align		4
.L_1:
        /*000c*/ 	.byte	0x04, 0x11
        /*000e*/ 	.short	(.L_3 - .L_2)
	.align		4
.L_2:
        /*0010*/ 	.word	index@($__internal_0_$__cuda_sm20_div_rn_f64_full)
        /*0014*/ 	.word	0x00000000


	//----- nvinfo : EIATTR_FRAME_SIZE
	.align		4
.L_3:
        /*0018*/ 	.byte	0x04, 0x11
        /*001a*/ 	.short	(.L_5 - .L_4)
	.align		4
.L_4:
        /*001c*/ 	.word	index@(_Z16meanFilterKernelPKhPhiii)
        /*0020*/ 	.word	0x00000000


	//----- nvinfo : EIATTR_MIN_STACK_SIZE
	.align		4
.L_5:
        /*0024*/ 	.byte	0x04, 0x12
        /*0026*/ 	.short	(.L_7 - .L_6)
	.align		4
.L_6:
        /*0028*/ 	.word	index@(_Z16meanFilterKernelPKhPhiii)
        /*002c*/ 	.word	0x00000000
.L_7:


//--------------------- .nv.compat                --------------------------
	.section	.nv.compat,"",@"SHT_CUDA_COMPAT_INFO"
	.align	4
        /*0000*/ 	.byte	0x02, 0x09, 0x00, 0x00, 0x02, 0x02, 0x01, 0x00, 0x02, 0x05, 0x05, 0x00, 0x03, 0x07, 0x01, 0x01
        /*0010*/ 	.byte	0x02, 0x03, 0x00, 0x00, 0x02, 0x06, 0x01, 0x00, 0x04, 0x0b, 0x08, 0x00, 0x01, 0x00, 0x00, 0x00
        /*0020*/ 	.byte	0x00, 0x00, 0x00, 0x00


//--------------------- .nv.info._Z16meanFilterKernelPKhPhiii --------------------------
	.section	.nv.info._Z16meanFilterKernelPKhPhiii,"",@"SHT_CUDA_INFO"
	.sectionflags	@""
	.align	4


	//----- nvinfo : EIATTR_CUDA_API_VERSION
	.align		4
        /*0000*/ 	.byte	0x04, 0x37
        /*0002*/ 	.short	(.L_9 - .L_8)
.L_8:
        /*0004*/ 	.word	0x00000082


	//----- nvinfo : EIATTR_KPARAM_INFO
	.align		4
.L_9:
        /*0008*/ 	.byte	0x04, 0x17
        /*000a*/ 	.short	(.L_11 - .L_10)
.L_10:
        /*000c*/ 	.word	0x00000000
        /*0010*/ 	.short	0x0004
        /*0012*/ 	.short	0x0018
        /*0014*/ 	.byte	0x00, 0xf0, 0x11, 0x00


	//----- nvinfo : EIATTR_KPARAM_INFO
	.align		4
.L_11:
        /*0018*/ 	.byte	0x04, 0x17
        /*001a*/ 	.short	(.L_13 - .L_12)
.L_12:
        /*001c*/ 	.word	0x00000000
        /*0020*/ 	.short	0x0003
        /*0022*/ 	.short	0x0014
        /*0024*/ 	.byte	0x00, 0xf0, 0x11, 0x00


	//----- nvinfo : EIATTR_KPARAM_INFO
	.align		4
.L_13:
        /*0028*/ 	.byte	0x04, 0x17
        /*002a*/ 	.short	(.L_15 - .L_14)
.L_14:
        /*002c*/ 	.word	0x00000000
        /*0030*/ 	.short	0x0002
        /*0032*/ 	.short	0x0010
        /*0034*/ 	.byte	0x00, 0xf0, 0x11, 0x00


	//----- nvinfo : EIATTR_KPARAM_INFO
	.align		4
.L_15:
        /*0038*/ 	.byte	0x04, 0x17
        /*003a*/ 	.short	(.L_17 - .L_16)
.L_16:
        /*003c*/ 	.word	0x00000000
        /*0040*/ 	.short	0x0001
        /*0042*/ 	.short	0x0008
        /*0044*/ 	.byte	0x00, 0xf5, 0x21, 0x00


	//----- nvinfo : EIATTR_KPARAM_INFO
	.align		4
.L_17:
        /*0048*/ 	.byte	0x04, 0x17
        /*004a*/ 	.short	(.L_19 - .L_18)
.L_18:
        /*004c*/ 	.word	0x00000000
        /*0050*/ 	.short	0x0000
        /*0052*/ 	.short	0x0000
        /*0054*/ 	.byte	0x00, 0xf5, 0x21, 0x00


	//----- nvinfo : EIATTR_SPARSE_MMA_MASK
	.align		4
.L_19:
        /*0058*/ 	.byte	0x03, 0x50
        /*005a*/ 	.short	0x0000


	//----- nvinfo : EIATTR_MAXREG_COUNT
	.align		4
        /*005c*/ 	.byte	0x03, 0x1b
        /*005e*/ 	.short	0x00ff


	//----- nvinfo : EIATTR_MERCURY_ISA_VERSION
	.align		4
        /*0060*/ 	.byte	0x03, 0x5f
        /*0062*/ 	.short	0x0101


	//----- nvinfo : EIATTR_VRC_CTA_INIT_COUNT
	.align		4
        /*0064*/ 	.byte	0x02, 0x4a
	.zero		1
	.zero		1


	//----- nvinfo : EIATTR_EXIT_INSTR_OFFSETS
	.align		4
        /*0068*/ 	.byte	0x04, 0x1c
        /*006a*/ 	.short	(.L_21 - .L_20)


	//   ....[0]....
.L_20:
        /*006c*/ 	.word	0x000001f0


	//   ....[1]....
        /*0070*/ 	.word	0x00001850


	//----- nvinfo : EIATTR_CRS_STACK_SIZE
	.align		4
.L_21:
        /*0074*/ 	.byte	0x04, 0x1e
        /*0076*/ 	.short	(.L_23 - .L_22)
.L_22:
        /*0078*/ 	.word	0x00000000


	//----- nvinfo : EIATTR_CBANK_PARAM_SIZE
	.align		4
.L_23:
        /*007c*/ 	.byte	0x03, 0x19
        /*007e*/ 	.short	0x001c


	//----- nvinfo : EIATTR_PARAM_CBANK
	.align		4
        /*0080*/ 	.byte	0x04, 0x0a
        /*0082*/ 	.short	(.L_25 - .L_24)
	.align		4
.L_24:
        /*0084*/ 	.word	index@(.nv.constant0._Z16meanFilterKernelPKhPhiii)
        /*0088*/ 	.short	0x0380
        /*008a*/ 	.short	0x001c


	//----- nvinfo : EIATTR_SW_WAR
	.align		4
.L_25:
        /*008c*/ 	.byte	0x04, 0x36
        /*008e*/ 	.short	(.L_27 - .L_26)
.L_26:
        /*0090*/ 	.word	0x00000008
.L_27:


//--------------------- .nv.callgraph             --------------------------
	.section	.nv.callgraph,"",@"SHT_CUDA_CALLGRAPH"
	.align	4
	.sectionentsize	8
	.align		4
        /*0000*/ 	.word	0x00000000
	.align		4
        /*0004*/ 	.word	0xffffffff
	.align		4
        /*0008*/ 	.word	0x00000000
	.align		4
        /*000c*/ 	.word	0xfffffffe
	.align		4
        /*0010*/ 	.word	0x00000000
	.align		4
        /*0014*/ 	.word	0xfffffffd
	.align		4
        /*0018*/ 	.word	0x00000000
	.align		4
        /*001c*/ 	.word	0xfffffffc


//--------------------- .text._Z16meanFilterKernelPKhPhiii --------------------------
	.section	.text._Z16meanFilterKernelPKhPhiii,"ax",@progbits
	.align	128
        .global         _Z16meanFilterKernelPKhPhiii
        .type           _Z16meanFilterKernelPKhPhiii,@function
        .size           _Z16meanFilterKernelPKhPhiii,(.L_x_15 - _Z16meanFilterKernelPKhPhiii)
        .other          _Z16meanFilterKernelPKhPhiii,@"STO_CUDA_ENTRY STV_DEFAULT"
_Z16meanFilterKernelPKhPhiii:
.text._Z16meanFilterKernelPKhPhiii:
[----:B------:R-:W-:Y:S01]  /*0000*/  LDC R1, c[0x0][0x37c] ;  /* 0x0000df00ff017b82 */ /* 0x000fe20000000800 */
[----:B------:R-:W0:Y:S07]  /*0010*/  S2R R3, SR_TID.X ;  /* 0x0000000000037919 */ /* 0x000e2e0000002100 */
[----:B------:R-:W0:Y:S01]  /*0020*/  S2UR UR4, SR_CTAID.X ;  /* 0x00000000000479c3 */ /* 0x000e220000002500 */
[----:B------:R-:W1:Y:S01]  /*0030*/  LDCU UR6, c[0x0][0x398] ;  /* 0x00007300ff0677ac */ /* 0x000e620008000800 */
[----:B------:R-:W2:Y:S01]  /*0040*/  S2R R7, SR_TID.Y ;  /* 0x0000000000077919 */ /* 0x000ea20000002200 */
[----:B------:R-:W3:Y:S05]  /*0050*/  LDCU.64 UR10, c[0x0][0x358] ;  /* 0x00006b00ff0a77ac */ /* 0x000eea0008000a00 */
[----:B------:R-:W0:Y:S08]  /*0060*/  LDC R2, c[0x0][0x360] ;  /* 0x0000d800ff027b82 */ /* 0x000e300000000800 */
[----:B------:R-:W2:Y:S01]  /*0070*/  S2UR UR5, SR_CTAID.Y ;  /* 0x00000000000579c3 */ /* 0x000ea20000002600 */
[----:B-1----:R-:W-:-:S07]  /*0080*/  IMAD.U32 R0, RZ, RZ, UR6 ;  /* 0x00000006ff007e24 */ /* 0x002fce000f8e00ff */
[----:B------:R-:W2:Y:S08]  /*0090*/  LDC R6, c[0x0][0x364] ;  /* 0x0000d900ff067b82 */ /* 0x000eb00000000800 */
[----:B------:R-:W1:Y:S01]  /*00a0*/  LDC.64 R4, c[0x0][0x390] ;  /* 0x0000e400ff047b82 */ /* 0x000e620000000a00 */
[----:B0-----:R-:W-:Y:S02]  /*00b0*/  IMAD R2, R2, UR4, R3 ;  /* 0x0000000402027c24 */ /* 0x001fe4000f8e0203 */
[----:B--2---:R-:W-:-:S05]  /*00c0*/  IMAD R3, R6, UR5, R7 ;  /* 0x0000000506037c24 */ /* 0x004fca000f8e0207 */
[----:B------:R-:W-:Y:S01]  /*00d0*/  VIMNMX R7, PT, PT, R2, R3, PT ;  /* 0x0000000302077248 */ /* 0x000fe20003fe0100 */
[----:B-1----:R-:W-:-:S03]  /*00e0*/  IMAD.IADD R6, R5, 0x1, -R0 ;  /* 0x0000000105067824 */ /* 0x002fc600078e0a00 */
[----:B------:R-:W-:Y:S01]  /*00f0*/  ISETP.GE.AND P1, PT, R7, R0, PT ;  /* 0x000000000700720c */ /* 0x000fe20003f26270 */
[----:B------:R-:W-:Y:S01]  /*0100*/  IMAD.IADD R5, R4, 0x1, -R0 ;  /* 0x0000000104057824 */ /* 0x000fe200078e0a00 */
[----:B------:R-:W-:-:S04]  /*0110*/  ISETP.GE.AND P0, PT, R3, R6, PT ;  /* 0x000000060300720c */ /* 0x000fc80003f06270 */
[----:B------:R-:W-:-:S13]  /*0120*/  ISETP.LT.AND P0, PT, R2, R5, !P0 ;  /* 0x000000050200720c */ /* 0x000fda0004701270 */
[----:B---3--:R-:W-:Y:S05]  /*0130*/  @P0 BRA P1, `(.L_x_0) ;  /* 0x0000000000300947 */ /* 0x008fea0000800000 */
[----:B------:R-:W0:Y:S01]  /*0140*/  LDCU.128 UR4, c[0x0][0x380] ;  /* 0x00007000ff0477ac */ /* 0x000e220008000c00 */
[----:B------:R-:W-:-:S05]  /*0150*/  IMAD R3, R3, R4, RZ ;  /* 0x0000000403037224 */ /* 0x000fca00078e02ff */
[----:B------:R-:W-:Y:S02]  /*0160*/  SHF.R.S32.HI R5, RZ, 0x1f, R3 ;  /* 0x0000001fff057819 */ /* 0x000fe40000011403 */
[----:B------:R-:W-:-:S04]  /*0170*/  IADD3 R4, P0, PT, R2, R3, RZ ;  /* 0x0000000302047210 */ /* 0x000fc80007f1e0ff */
[----:B------:R-:W-:Y:S02]  /*0180*/  LEA.HI.X.SX32 R5, R2, R5, 0x1, P0 ;  /* 0x0000000502057211 */ /* 0x000fe400000f0eff */
[----:B0-----:R-:W-:-:S04]  /*0190*/  IADD3 R2, P0, PT, R4, UR4, RZ ;  /* 0x0000000404027c10 */ /* 0x001fc8000ff1e0ff */
[----:B------:R-:W-:-:S06]  /*01a0*/  IADD3.X R3, PT, PT, R5, UR5, RZ, P0, !PT ;  /* 0x0000000505037c10 */ /* 0x000fcc00087fe4ff */
[----:B------:R-:W2:Y:S01]  /*01b0*/  LDG.E.U8 R3, desc[UR10][R2.64] ;  /* 0x0000000a02037981 */ /* 0x000ea2000c1e1100 */
[----:B------:R-:W-:-:S04]  /*01c0*/  IADD3 R4, P0, PT, R4, UR6, RZ ;  /* 0x0000000604047c10 */ /* 0x000fc8000ff1e0ff */
[----:B------:R-:W-:-:S05]  /*01d0*/  IADD3.X R5, PT, PT, R5, UR7, RZ, P0, !PT ;  /* 0x0000000705057c10 */ /* 0x000fca00087fe4ff */
[----:B--2---:R-:W-:Y:S01]  /*01e0*/  STG.E.U8 desc[UR10][R4.64], R3 ;  /* 0x0000000304007986 */ /* 0x004fe2000c10110a */
[----:B------:R-:W-:Y:S05]  /*01f0*/  EXIT ;  /* 0x000000000000794d */ /* 0x000fea0003800000 */
.L_x_0:
[----:B------:R-:W-:Y:S02]  /*0200*/  ISETP.GE.AND P0, PT, R0, RZ, PT ;  /* 0x000000ff0000720c */ /* 0x000fe40003f06270 */
[----:B------:R-:W-:-:S11]  /*0210*/  CS2R R22, SRZ ;  /* 0x0000000000167805 */ /* 0x000fd6000001ff00 */
[----:B------:R-:W-:Y:S05]  /*0220*/  @!P0 BRA `(.L_x_1) ;  /* 0x0000001000fc8947 */ /* 0x000fea0003800000 */
[----:B------:R-:W-:Y:S01]  /*0230*/  R2UR UR7, R0 ;  /* 0x00000000000772ca */ /* 0x000fe200000e0000 */
[----:B------:R-:W-:-:S04]  /*0240*/  IMAD.IADD R7, R3, 0x1, -R0 ;  /* 0x0000000103077824 */ /* 0x000fc800078e0a00 */
[C---:B------:R-:W-:Y:S02]  /*0250*/  VIADD R9, R7.reuse, 0x2 ;  /* 0x0000000207097836 */ /* 0x040fe40000000000 */
[C---:B------:R-:W-:Y:S02]  /*0260*/  VIADD R11, R7.reuse, 0x3 ;  /* 0x00000003070b7836 */ /* 0x040fe40000000000 */
[C---:B------:R-:W-:Y:S02]  /*0270*/  VIADD R13, R7.reuse, 0x4 ;  /* 0x00000004070d7836 */ /* 0x040fe40000000000 */
[C---:B------:R-:W-:Y:S02]  /*0280*/  VIADD R15, R7.reuse, 0x5 ;  /* 0x00000005070f7836 */ /* 0x040fe40000000000 */
[C---:B------:R-:W-:Y:S01]  /*0290*/  VIADD R17, R7.reuse, 0x6 ;  /* 0x0000000607117836 */ /* 0x040fe20000000000 */
[----:B------:R-:W-:Y:S01]  /*02a0*/  UIADD3 UR7, UPT, UPT, -UR7, URZ, URZ ;  /* 0x000000ff07077290 */ /* 0x000fe2000fffe1ff */
[----:B------:R-:W-:-:S02]  /*02b0*/  VIADD R19, R7, 0x7 ;  /* 0x0000000707137836 */ /* 0x000fc40000000000 */
[C---:B------:R-:W-:Y:S02]  /*02c0*/  VIADD R23, R7.reuse, 0x9 ;  /* 0x0000000907177836 */ /* 0x040fe40000000000 */
[C---:B------:R-:W-:Y:S02]  /*02d0*/  VIADD R21, R7.reuse, 0x8 ;  /* 0x0000000807157836 */ /* 0x040fe40000000000 */
[C---:B------:R-:W-:Y:S01]  /*02e0*/  VIADD R25, R7.reuse, 0xa ;  /* 0x0000000a07197836 */ /* 0x040fe20000000000 */
[----:B------:R-:W-:Y:S01]  /*02f0*/  UMOV UR4, UR7 ;  /* 0x0000000700047c82 */ /* 0x000fe20008000000 */
[C---:B------:R-:W-:Y:S02]  /*0300*/  VIADD R27, R7.reuse, 0xb ;  /* 0x0000000b071b7836 */ /* 0x040fe40000000000 */
[C---:B------:R-:W-:Y:S02]  /*0310*/  VIADD R29, R7.reuse, 0xc ;  /* 0x0000000c071d7836 */ /* 0x040fe40000000000 */
[----:B------:R-:W-:-:S02]  /*0320*/  VIADD R31, R7, 0xd ;  /* 0x0000000d071f7836 */ /* 0x000fc40000000000 */
[C---:B------:R-:W-:Y:S02]  /*0330*/  VIADD R33, R7.reuse, 0xe ;  /* 0x0000000e07217836 */ /* 0x040fe40000000000 */
[C---:B------:R-:W-:Y:S02]  /*0340*/  VIADD R35, R7.reuse, 0xf ;  /* 0x0000000f07237836 */ /* 0x040fe40000000000 */
[-C--:B------:R-:W-:Y:S02]  /*0350*/  IMAD R5, R7, R4.reuse, R4 ;  /* 0x0000000407057224 */ /* 0x080fe400078e0204 */
[-C--:B------:R-:W-:Y:S02]  /*0360*/  IMAD R6, R9, R4.reuse, RZ ;  /* 0x0000000409067224 */ /* 0x080fe400078e02ff */
[-C--:B------:R-:W-:Y:S02]  /*0370*/  IMAD R7, R11, R4.reuse, RZ ;  /* 0x000000040b077224 */ /* 0x080fe400078e02ff */
[----:B------:R-:W-:-:S02]  /*0380*/  IMAD R8, R13, R4, RZ ;  /* 0x000000040d087224 */ /* 0x000fc400078e02ff */
[-C--:B------:R-:W-:Y:S02]  /*0390*/  IMAD R9, R15, R4.reuse, RZ ;  /* 0x000000040f097224 */ /* 0x080fe400078e02ff */
[-C--:B------:R-:W-:Y:S02]  /*03a0*/  IMAD R10, R17, R4.reuse, RZ ;  /* 0x00000004110a7224 */ /* 0x080fe400078e02ff */
[-C--:B------:R-:W-:Y:S02]  /*03b0*/  IMAD R11, R19, R4.reuse, RZ ;  /* 0x00000004130b7224 */ /* 0x080fe400078e02ff */
[-C--:B------:R-:W-:Y:S01]  /*03c0*/  IMAD R13, R23, R4.reuse, RZ ;  /* 0x00000004170d7224 */ /* 0x080fe200078e02ff */
[----:B------:R-:W-:Y:S01]  /*03d0*/  CS2R R22, SRZ ;  /* 0x0000000000167805 */ /* 0x000fe2000001ff00 */
[-C--:B------:R-:W-:Y:S02]  /*03e0*/  IMAD R12, R21, R4.reuse, RZ ;  /* 0x00000004150c7224 */ /* 0x080fe400078e02ff */
[----:B------:R-:W-:-:S02]  /*03f0*/  IMAD R14, R25, R4, RZ ;  /* 0x00000004190e7224 */ /* 0x000fc400078e02ff */
[-C--:B------:R-:W-:Y:S02]  /*0400*/  IMAD R15, R27, R4.reuse, RZ ;  /* 0x000000041b0f7224 */ /* 0x080fe400078e02ff */
[-C--:B------:R-:W-:Y:S02]  /*0410*/  IMAD R16, R29, R4.reuse, RZ ;  /* 0x000000041d107224 */ /* 0x080fe400078e02ff */
[-C--:B------:R-:W-:Y:S02]  /*0420*/  IMAD R17, R31, R4.reuse, RZ ;  /* 0x000000041f117224 */ /* 0x080fe400078e02ff */
[-C--:B------:R-:W-:Y:S02]  /*0430*/  IMAD R18, R33, R4.reuse, RZ ;  /* 0x0000000421127224 */ /* 0x080fe400078e02ff */
[----:B------:R-:W-:-:S07]  /*0440*/  IMAD R19, R35, R4, RZ ;  /* 0x0000000423137224 */ /* 0x000fce00078e02ff */
.L_x_6:
[----:B------:R-:W0:Y:S01]  /*0450*/  LDCU UR5, c[0x0][0x398] ;  /* 0x00007300ff0577ac */ /* 0x000e220008000800 */
[----:B------:R-:W-:Y:S01]  /*0460*/  IADD3 R21, P2, PT, R2, UR4, RZ ;  /* 0x0000000402157c10 */ /* 0x000fe2000ff5e0ff */
[----:B------:R-:W-:Y:S01]  /*0470*/  IMAD.U32 R25, RZ, RZ, UR4 ;  /* 0x00000004ff197e24 */ /* 0x000fe2000f8e00ff */
[----:B------:R-:W-:Y:S02]  /*0480*/  USHF.R.S32.HI UR9, URZ, 0x1f, UR4 ;  /* 0x0000001fff097899 */ /* 0x000fe40008011404 */
[----:B------:R-:W-:-:S04]  /*0490*/  UIADD3 UR4, UPT, UPT, UR4, 0x1, URZ ;  /* 0x0000000104047890 */ /* 0x000fc8000fffe0ff */
[----:B------:R-:W-:Y:S01]  /*04a0*/  LEA.HI.X.SX32 R20, R2, UR9, 0x1, P2 ;  /* 0x0000000902147c11 */ /* 0x000fe200090f0eff */
[----:B0-----:R-:W-:-:S05]  /*04b0*/  IMAD.U32 R0, RZ, RZ, UR5 ;  /* 0x00000005ff007e24 */ /* 0x001fca000f8e00ff */
[C---:B------:R-:W-:Y:S02]  /*04c0*/  R2UR UR6, R0.reuse ;  /* 0x00000000000672ca */ /* 0x040fe400000e0000 */
[----:B------:R-:W-:Y:S02]  /*04d0*/  ISETP.GE.U32.AND P1, PT, R0, 0x8, PT ;  /* 0x000000080000780c */ /* 0x000fe40003f26070 */
[----:B------:R-:W-:-:S09]  /*04e0*/  ISETP.NE.AND P0, PT, R25, R0, PT ;  /* 0x000000001900720c */ /* 0x000fd20003f05270 */
[----:B------:R-:W-:-:S04]  /*04f0*/  USHF.L.U32 UR6, UR6, 0x1, URZ ;  /* 0x0000000106067899 */ /* 0x000fc800080006ff */
[----:B------:R-:W-:Y:S02]  /*0500*/  ULOP3.LUT UR5, UR6, 0xe, URZ, 0xc0, !UPT ;  /* 0x0000000e06057892 */ /* 0x000fe4000f8ec0ff */
[----:B------:R-:W-:Y:S02]  /*0510*/  ULOP3.LUT UR8, UR6, 0x6, URZ, 0xc0, !UPT ;  /* 0x0000000606087892 */ /* 0x000fe4000f8ec0ff */
[----:B------:R-:W-:Y:S02]  /*0520*/  UISETP.GE.U32.AND UP1, UPT, UR5, 0x7, UPT ;  /* 0x000000070500788c */ /* 0x000fe4000bf26070 */
[----:B------:R-:W-:Y:S01]  /*0530*/  UISETP.GE.U32.AND UP2, UPT, UR8, 0x3, UPT ;  /* 0x000000030800788c */ /* 0x000fe2000bf46070 */
[----:B------:R-:W-:Y:S01]  /*0540*/  UMOV UR5, UR7 ;  /* 0x0000000700057c82 */ /* 0x000fe20008000000 */
[----:B------:R-:W-:Y:S09]  /*0550*/  @!P1 BRA `(.L_x_2) ;  /* 0x0000000800289947 */ /* 0x000ff20003800000 */
[----:B------:R-:W0:Y:S01]  /*0560*/  LDC R31, c[0x0][0x390] ;  /* 0x0000e400ff1f7b82 */ /* 0x000e220000000800 */
[----:B------:R-:W-:Y:S01]  /*0570*/  IMAD.IADD R30, R3, 0x1, -R0 ;  /* 0x00000001031e7824 */ /* 0x000fe200078e0a00 */
[----:B------:R-:W-:Y:S01]  /*0580*/  ULOP3.LUT UR6, UR6, 0xfffffff0, URZ, 0xc0, !UPT ;  /* 0xfffffff006067892 */ /* 0x000fe2000f8ec0ff */
[----:B------:R-:W-:Y:S01]  /*0590*/  IMAD.MOV.U32 R32, RZ, RZ, R19 ;  /* 0x000000ffff207224 */ /* 0x000fe200078e0013 */
[----:B------:R-:W1:Y:S01]  /*05a0*/  LDCU.64 UR8, c[0x0][0x380] ;  /* 0x00007000ff0877ac */ /* 0x000e620008000a00 */
[----:B------:R-:W-:Y:S02]  /*05b0*/  IMAD.MOV.U32 R34, RZ, RZ, R18 ;  /* 0x000000ffff227224 */ /* 0x000fe400078e0012 */
[----:B------:R-:W-:Y:S01]  /*05c0*/  IMAD.MOV.U32 R36, RZ, RZ, R17 ;  /* 0x000000ffff247224 */ /* 0x000fe200078e0011 */
[----:B------:R-:W-:Y:S01]  /*05d0*/  UIADD3 UR6, UPT, UPT, -UR6, URZ, URZ ;  /* 0x000000ff06067290 */ /* 0x000fe2000fffe1ff */
[----:B------:R-:W-:Y:S01]  /*05e0*/  IMAD.MOV.U32 R38, RZ, RZ, R16 ;  /* 0x000000ffff267224 */ /* 0x000fe200078e0010 */
[----:B------:R-:W-:Y:S01]  /*05f0*/  UMOV UR5, UR7 ;  /* 0x0000000700057c82 */ /* 0x000fe20008000000 */
[----:B------:R-:W-:-:S02]  /*0600*/  IMAD.MOV.U32 R40, RZ, RZ, R15 ;  /* 0x000000ffff287224 */ /* 0x000fc400078e000f */
[----:B------:R-:W-:Y:S02]  /*0610*/  IMAD.MOV.U32 R42, RZ, RZ, R14 ;  /* 0x000000ffff2a7224 */ /* 0x000fe400078e000e */
[----:B------:R-:W-:Y:S02]  /*0620*/  IMAD.MOV.U32 R44, RZ, RZ, R13 ;  /* 0x000000ffff2c7224 */ /* 0x000fe400078e000d */
[----:B------:R-:W-:Y:S02]  /*0630*/  IMAD.MOV.U32 R33, RZ, RZ, R12 ;  /* 0x000000ffff217224 */ /* 0x000fe400078e000c */
[----:B------:R-:W-:Y:S02]  /*0640*/  IMAD.MOV.U32 R35, RZ, RZ, R11 ;  /* 0x000000ffff237224 */ /* 0x000fe400078e000b */
[----:B------:R-:W-:Y:S02]  /*0650*/  IMAD.MOV.U32 R37, RZ, RZ, R10 ;  /* 0x000000ffff257224 */ /* 0x000fe400078e000a */
[----:B------:R-:W-:-:S02]  /*0660*/  IMAD.MOV.U32 R39, RZ, RZ, R9 ;  /* 0x000000ffff277224 */ /* 0x000fc400078e0009 */
[----:B------:R-:W-:Y:S02]  /*0670*/  IMAD.MOV.U32 R41, RZ, RZ, R8 ;  /* 0x000000ffff297224 */ /* 0x000fe400078e0008 */
[----:B------:R-:W-:Y:S02]  /*0680*/  IMAD.MOV.U32 R43, RZ, RZ, R7 ;  /* 0x000000ffff2b7224 */ /* 0x000fe400078e0007 */
[----:B------:R-:W-:Y:S02]  /*0690*/  IMAD.MOV.U32 R45, RZ, RZ, R6 ;  /* 0x000000ffff2d7224 */ /* 0x000fe400078e0006 */
[----:B------:R-:W-:Y:S02]  /*06a0*/  IMAD.MOV.U32 R4, RZ, RZ, R5 ;  /* 0x000000ffff047224 */ /* 0x000fe400078e0005 */
[----:B01----:R-:W-:-:S07]  /*06b0*/  IMAD R30, R30, R31, RZ ;  /* 0x0000001f1e1e7224 */ /* 0x003fce00078e02ff */
.L_x_3:
[--C-:B------:R-:W-:Y:S02]  /*06c0*/  SHF.R.S32.HI R25, RZ, 0x1f, R30.reuse ;  /* 0x0000001fff197819 */ /* 0x100fe4000001141e */
[----:B------:R-:W-:-:S04]  /*06d0*/  IADD3 R24, P1, P2, R21, UR8, R30 ;  /* 0x0000000815187c10 */ /* 0x000fc8000fa3e01e */
[----:B------:R-:W-:-:S05]  /*06e0*/  IADD3.X R25, PT, PT, R20, UR9, R25, P1, P2 ;  /* 0x0000000914197c10 */ /* 0x000fca0008fe4419 */
[----:B------:R-:W2:Y:S01]  /*06f0*/  LDG.E.U8 R24, desc[UR10][R24.64] ;  /* 0x0000000a18187981 */ /* 0x000ea2000c1e1100 */
[----:B------:R-:W-:Y:S01]  /*0700*/  SHF.R.S32.HI R29, RZ, 0x1f, R45 ;  /* 0x0000001fff1d7819 */ /* 0x000fe2000001142d */
[----:B--2---:R-:W0:Y:S02]  /*0710*/  I2F.F64.U16 R26, R24 ;  /* 0x00000018001a7312 */ /* 0x004e240000101800 */
[----:B0-----:R-:W-:Y:S01]  /*0720*/  DADD R22, R26, R22 ;  /* 0x000000001a167229 */ /* 0x001fe20000000016 */
[--C-:B------:R-:W-:Y:S02]  /*0730*/  SHF.R.S32.HI R27, RZ, 0x1f, R4.reuse ;  /* 0x0000001fff1b7819 */ /* 0x100fe40000011404 */
[----:B------:R-:W-:-:S04]  /*0740*/  IADD3 R26, P1, P2, R21, UR8, R4 ;  /* 0x00000008151a7c10 */ /* 0x000fc8000fa3e004 */
[----:B------:R-:W-:-:S05]  /*0750*/  IADD3.X R27, PT, PT, R20, UR9, R27, P1, P2 ;  /* 0x00000009141b7c10 */ /* 0x000fca0008fe441b */
[----:B------:R-:W2:Y:S01]  /*0760*/  LDG.E.U8 R26, desc[UR10][R26.64] ;  /* 0x0000000a1a1a7981 */ /* 0x000ea2000c1e1100 */
[----:B------:R-:W-:-:S04]  /*0770*/  IADD3 R28, P1, P2, R21, UR8, R45 ;  /* 0x00000008151c7c10 */ /* 0x000fc8000fa3e02d */
[----:B------:R-:W-:-:S05]  /*0780*/  IADD3.X R29, PT, PT, R20, UR9, R29, P1, P2 ;  /* 0x00000009141d7c10 */ /* 0x000fca0008fe441d */
[----:B------:R-:W3:Y:S01]  /*0790*/  LDG.E.U8 R28, desc[UR10][R28.64] ;  /* 0x0000000a1c1c7981 */ /* 0x000ee2000c1e1100 */
[----:B--2---:R-:W0:Y:S02]  /*07a0*/  I2F.F64.U16 R24, R26 ;  /* 0x0000001a00187312 */ /* 0x004e240000101800 */
[----:B0-----:R-:W-:-:S06]  /*07b0*/  DADD R22, R22, R24 ;  /* 0x0000000016167229 */ /* 0x001fcc0000000018 */
[----:B---3--:R-:W0:Y:S02]  /*07c0*/  I2F.F64.U16 R24, R28 ;  /* 0x0000001c00187312 */ /* 0x008e240000101800 */
[----:B0-----:R-:W-:Y:S01]  /*07d0*/  DADD R22, R22, R24 ;  /* 0x0000000016167229 */ /* 0x001fe20000000018 */
        /* <DEDUP_REMOVED lines=76> */
[----:B------:R-:W-:-:S04]  /*0ca0*/  UIADD3 UR6, UPT, UPT, UR6, 0x10, URZ ;  /* 0x0000001006067890 */ /* 0x000fc8000fffe0ff */
[----:B------:R-:W-:Y:S01]  /*0cb0*/  UISETP.NE.AND UP0, UPT, UR6, URZ, UPT ;  /* 0x000000ff0600728c */ /* 0x000fe2000bf05270 */
[C---:B------:R-:W-:Y:S02]  /*0cc0*/  IMAD R4, R31.reuse, 0x10, R4 ;  /* 0x000000101f047824 */ /* 0x040fe400078e0204 */
[C---:B------:R-:W-:Y:S02]  /*0cd0*/  IMAD R45, R31.reuse, 0x10, R45 ;  /* 0x000000101f2d7824 */ /* 0x040fe400078e022d */
[C---:B------:R-:W-:Y:S02]  /*0ce0*/  IMAD R43, R31.reuse, 0x10, R43 ;  /* 0x000000101f2b7824 */ /* 0x040fe400078e022b */
[C---:B------:R-:W-:Y:S02]  /*0cf0*/  IMAD R41, R31.reuse, 0x10, R41 ;  /* 0x000000101f297824 */ /* 0x040fe400078e0229 */
[C---:B------:R-:W-:Y:S02]  /*0d00*/  IMAD R39, R31.reuse, 0x10, R39 ;  /* 0x000000101f277824 */ /* 0x040fe400078e0227 */
[----:B------:R-:W-:-:S02]  /*0d10*/  IMAD R37, R31, 0x10, R37 ;  /* 0x000000101f257824 */ /* 0x000fc400078e0225 */
        /* <DEDUP_REMOVED lines=9> */
[----:B------:R-:W-:Y:S01]  /*0db0*/  IMAD R30, R31, 0x10, R30 ;  /* 0x000000101f1e7824 */ /* 0x000fe200078e021e */
[----:B------:R-:W-:Y:S01]  /*0dc0*/  UIADD3 UR5, UPT, UPT, UR5, 0x10, URZ ;  /* 0x0000001005057890 */ /* 0x000fe2000fffe0ff */
[----:B--2---:R-:W0:Y:S02]  /*0dd0*/  I2F.F64.U16 R26, R24 ;  /* 0x00000018001a7312 */ /* 0x004e240000101800 */
[----:B0-----:R-:W-:Y:S01]  /*0de0*/  DADD R22, R22, R26 ;  /* 0x0000000016167229 */ /* 0x001fe2000000001a */
[----:B------:R-:W-:Y:S10]  /*0df0*/  BRA.U UP0, `(.L_x_3) ;  /* 0xfffffff900307547 */ /* 0x000ff4000b83ffff */
.L_x_2:
[----:B------:R-:W-:Y:S05]  /*0e00*/  BRA.U !UP1, `(.L_x_4) ;  /* 0x0000000509087547 */ /* 0x000fea000b800000 */
[----:B------:R-:W0:Y:S01]  /*0e10*/  LDCU UR6, c[0x0][0x390] ;  /* 0x00007200ff0677ac */ /* 0x000e220008000800 */
[----:B------:R-:W-:Y:S01]  /*0e20*/  VIADD R4, R3, UR5 ;  /* 0x0000000503047c36 */ /* 0x000fe20008000000 */
[----:B------:R-:W1:Y:S03]  /*0e30*/  LDCU.64 UR8, c[0x0][0x380] ;  /* 0x00007000ff0877ac */ /* 0x000e660008000a00 */
[C---:B------:R-:W-:Y:S02]  /*0e40*/  VIADD R27, R4.reuse, 0x2 ;  /* 0x00000002041b7836 */ /* 0x040fe40000000000 */
[----:B0-----:R-:W-:Y:S02]  /*0e50*/  IMAD R26, R4, UR6, RZ ;  /* 0x00000006041a7c24 */ /* 0x001fe4000f8e02ff */
[----:B------:R-:W-:-:S03]  /*0e60*/  IMAD R30, R27, UR6, RZ ;  /* 0x000000061b1e7c24 */ /* 0x000fc6000f8e02ff */
[--C-:B------:R-:W-:Y:S02]  /*0e70*/  SHF.R.S32.HI R25, RZ, 0x1f, R26.reuse ;  /* 0x0000001fff197819 */ /* 0x100fe4000001141a */
[----:B-1----:R-:W-:Y:S01]  /*0e80*/  IADD3 R24, P1, P2, R21, UR8, R26 ;  /* 0x0000000815187c10 */ /* 0x002fe2000fa3e01a */
[----:B------:R-:W-:-:S03]  /*0e90*/  VIADD R26, R26, UR6 ;  /* 0x000000061a1a7c36 */ /* 0x000fc60008000000 */
[C---:B------:R-:W-:Y:S02]  /*0ea0*/  IADD3.X R25, PT, PT, R20.reuse, UR9, R25, P1, P2 ;  /* 0x0000000914197c10 */ /* 0x040fe40008fe4419 */
[--C-:B------:R-:W-:Y:S02]  /*0eb0*/  SHF.R.S32.HI R27, RZ, 0x1f, R26.reuse ;  /* 0x0000001fff1b7819 */ /* 0x100fe4000001141a */
[C---:B------:R-:W-:Y:S01]  /*0ec0*/  IADD3 R28, P1, P2, R21.reuse, UR8, R26 ;  /* 0x00000008151c7c10 */ /* 0x040fe2000fa3e01a */
[----:B------:R0:W2:Y:S01]  /*0ed0*/  LDG.E.U8 R38, desc[UR10][R24.64] ;  /* 0x0000000a18267981 */ /* 0x0000a2000c1e1100 */
[--C-:B------:R-:W-:Y:S02]  /*0ee0*/  SHF.R.S32.HI R31, RZ, 0x1f, R30.reuse ;  /* 0x0000001fff1f7819 */ /* 0x100fe4000001141e */
[----:B------:R-:W-:Y:S02]  /*0ef0*/  IADD3.X R29, PT, PT, R20, UR9, R27, P1, P2 ;  /* 0x00000009141d7c10 */ /* 0x000fe40008fe441b */
[----:B------:R-:W-:Y:S01]  /*0f00*/  IADD3 R26, P3, P4, R21, UR8, R30 ;  /* 0x00000008151a7c10 */ /* 0x000fe2000fc7e01e */
[----:B------:R-:W-:-:S02]  /*0f10*/  VIADD R30, R4, 0x3 ;  /* 0x00000003041e7836 */ /* 0x000fc40000000000 */
[----:B------:R1:W3:Y:S01]  /*0f20*/  LDG.E.U8 R39, desc[UR10][R28.64] ;  /* 0x0000000a1c277981 */ /* 0x0002e2000c1e1100 */
[----:B------:R-:W-:Y:S01]  /*0f30*/  IADD3.X R27, PT, PT, R20, UR9, R31, P3, P4 ;  /* 0x00000009141b7c10 */ /* 0x000fe20009fe841f */
[----:B------:R-:W-:Y:S02]  /*0f40*/  IMAD R30, R30, UR6, RZ ;  /* 0x000000061e1e7c24 */ /* 0x000fe4000f8e02ff */
[----:B------:R-:W-:Y:S02]  /*0f50*/  VIADD R31, R4, 0x4 ;  /* 0x00000004041f7836 */ /* 0x000fe40000000000 */
[----:B------:R4:W5:Y:S01]  /*0f60*/  LDG.E.U8 R37, desc[UR10][R26.64] ;  /* 0x0000000a1a257981 */ /* 0x000962000c1e1100 */
[--C-:B------:R-:W-:Y:S02]  /*0f70*/  SHF.R.S32.HI R33, RZ, 0x1f, R30.reuse ;  /* 0x0000001fff217819 */ /* 0x100fe4000001141e */
[----:B0-----:R-:W-:Y:S01]  /*0f80*/  IADD3 R24, P1, P2, R21, UR8, R30 ;  /* 0x0000000815187c10 */ /* 0x001fe2000fa3e01e */
[----:B------:R-:W-:-:S03]  /*0f90*/  IMAD R32, R31, UR6, RZ ;  /* 0x000000061f207c24 */ /* 0x000fc6000f8e02ff */
[----:B------:R-:W-:Y:S01]  /*0fa0*/  IADD3.X R25, PT, PT, R20, UR9, R33, P1, P2 ;  /* 0x0000000914197c10 */ /* 0x000fe20008fe4421 */
[----:B------:R-:W-:Y:S01]  /*0fb0*/  VIADD R30, R4, 0x5 ;  /* 0x00000005041e7836 */ /* 0x000fe20000000000 */
[--C-:B------:R-:W-:Y:S02]  /*0fc0*/  SHF.R.S32.HI R31, RZ, 0x1f, R32.reuse ;  /* 0x0000001fff1f7819 */ /* 0x100fe40000011420 */
[----:B------:R-:W-:Y:S01]  /*0fd0*/  IADD3 R32, P1, P2, R21, UR8, R32 ;  /* 0x0000000815207c10 */ /* 0x000fe2000fa3e020 */
[----:B------:R0:W5:Y:S01]  /*0fe0*/  LDG.E.U8 R36, desc[UR10][R24.64] ;  /* 0x0000000a18247981 */ /* 0x000162000c1e1100 */
[----:B------:R-:W-:Y:S02]  /*0ff0*/  IMAD R30, R30, UR6, RZ ;  /* 0x000000061e1e7c24 */ /* 0x000fe4000f8e02ff */
[----:B------:R-:W-:Y:S01]  /*1000*/  IADD3.X R33, PT, PT, R20, UR9, R31, P1, P2 ;  /* 0x0000000914217c10 */ /* 0x000fe20008fe441f */
[----:B-1----:R-:W-:Y:S02]  /*1010*/  VIADD R28, R4, 0x6 ;  /* 0x00000006041c7836 */ /* 0x002fe40000000000 */
[----:B----4-:R-:W-:-:S02]  /*1020*/  SHF.R.S32.HI R27, RZ, 0x1f, R30 ;  /* 0x0000001fff1b7819 */ /* 0x010fc4000001141e */
[C---:B------:R-:W-:Y:S01]  /*1030*/  IADD3 R34, P1, P2, R21.reuse, UR8, R30 ;  /* 0x0000000815227c10 */ /* 0x040fe2000fa3e01e */
[----:B------:R-:W4:Y:S01]  /*1040*/  LDG.E.U8 R32, desc[UR10][R32.64] ;  /* 0x0000000a20207981 */ /* 0x000f22000c1e1100 */
[----:B------:R-:W-:Y:S02]  /*1050*/  IMAD R28, R28, UR6, RZ ;  /* 0x000000061c1c7c24 */ /* 0x000fe4000f8e02ff */
[----:B------:R-:W-:Y:S01]  /*1060*/  IADD3.X R35, PT, PT, R20, UR9, R27, P1, P2 ;  /* 0x0000000914237c10 */ /* 0x000fe20008fe441b */
[----:B------:R-:W-:Y:S02]  /*1070*/  VIADD R27, R4, 0x7 ;  /* 0x00000007041b7836 */ /* 0x000fe40000000000 */
[--C-:B------:R-:W-:Y:S02]  /*1080*/  SHF.R.S32.HI R29, RZ, 0x1f, R28.reuse ;  /* 0x0000001fff1d7819 */ /* 0x100fe4000001141c */
[----:B------:R-:W-:Y:S01]  /*1090*/  IADD3 R26, P1, P2, R21, UR8, R28 ;  /* 0x00000008151a7c10 */ /* 0x000fe2000fa3e01c */
[----:B------:R-:W4:Y:S01]  /*10a0*/  LDG.E.U8 R4, desc[UR10][R34.64] ;  /* 0x0000000a22047981 */ /* 0x000f22000c1e1100 */
[----:B0-----:R-:W-:-:S02]  /*10b0*/  IMAD R24, R27, UR6, RZ ;  /* 0x000000061b187c24 */ /* 0x001fc4000f8e02ff */
[----:B------:R-:W-:-:S03]  /*10c0*/  IADD3.X R27, PT, PT, R20, UR9, R29, P1, P2 ;  /* 0x00000009141b7c10 */ /* 0x000fc60008fe441d */
[--C-:B------:R-:W-:Y:S02]  /*10d0*/  SHF.R.S32.HI R25, RZ, 0x1f, R24.reuse ;  /* 0x0000001fff197819 */ /* 0x100fe40000011418 */
[----:B------:R-:W-:Y:S01]  /*10e0*/  IADD3 R24, P1, P2, R21, UR8, R24 ;  /* 0x0000000815187c10 */ /* 0x000fe2000fa3e018 */
[----:B------:R-:W4:Y:S03]  /*10f0*/  LDG.E.U8 R26, desc[UR10][R26.64] ;  /* 0x0000000a1a1a7981 */ /* 0x000f26000c1e1100 */
[----:B------:R-:W-:-:S05]  /*1100*/  IADD3.X R25, PT, PT, R20, UR9, R25, P1, P2 ;  /* 0x0000000914197c10 */ /* 0x000fca0008fe4419 */
[----:B------:R-:W4:Y:S01]  /*1110*/  LDG.E.U8 R24, desc[UR10][R24.64] ;  /* 0x0000000a18187981 */ /* 0x000f22000c1e1100 */
[----:B------:R-:W-:Y:S01]  /*1120*/  UIADD3 UR5, UPT, UPT, UR5, 0x8, URZ ;  /* 0x0000000805057890 */ /* 0x000fe2000fffe0ff */
[----:B--2---:R-:W0:Y:S08]  /*1130*/  I2F.F64.U16 R30, R38 ;  /* 0x00000026001e7312 */ /* 0x004e300000101800 */
[----:B---3--:R-:W1:Y:S01]  /*1140*/  I2F.F64.U16 R28, R39 ;  /* 0x00000027001c7312 */ /* 0x008e620000101800 */
[----:B0-----:R-:W-:-:S07]  /*1150*/  DADD R22, R22, R30 ;  /* 0x0000000016167229 */ /* 0x001fce000000001e */
[----:B-----5:R-:W0:Y:S01]  /*1160*/  I2F.F64.U16 R30, R37 ;  /* 0x00000025001e7312 */ /* 0x020e220000101800 */
[----:B-1----:R-:W-:-:S07]  /*1170*/  DADD R28, R22, R28 ;  /* 0x00000000161c7229 */ /* 0x002fce000000001c */
[----:B------:R-:W1:Y:S01]  /*1180*/  I2F.F64.U16 R22, R36 ;  /* 0x0000002400167312 */ /* 0x000e620000101800 */
[----:B0-----:R-:W-:-:S07]  /*1190*/  DADD R30, R28, R30 ;  /* 0x000000001c1e7229 */ /* 0x001fce000000001e */
[----:B----4-:R-:W0:Y:S01]  /*11a0*/  I2F.F64.U16 R28, R32 ;  /* 0x00000020001c7312 */ /* 0x010e220000101800 */
[----:B-1----:R-:W-:-:S07]  /*11b0*/  DADD R22, R30, R22 ;  /* 0x000000001e167229 */ /* 0x002fce0000000016 */
[----:B------:R-:W1:Y:S01]  /*11c0*/  I2F.F64.U16 R30, R4 ;  /* 0x00000004001e7312 */ /* 0x000e620000101800 */
[----:B0-----:R-:W-:-:S07]  /*11d0*/  DADD R22, R22, R28 ;  /* 0x0000000016167229 */ /* 0x001fce000000001c */
[----:B------:R-:W0:Y:S01]  /*11e0*/  I2F.F64.U16 R26, R26 ;  /* 0x0000001a001a7312 */ /* 0x000e220000101800 */
[----:B-1----:R-:W-:-:S07]  /*11f0*/  DADD R22, R22, R30 ;  /* 0x0000000016167229 */ /* 0x002fce000000001e */
[----:B------:R-:W1:Y:S01]  /*1200*/  I2F.F64.U16 R24, R24 ;  /* 0x0000001800187312 */ /* 0x000e620000101800 */
[----:B0-----:R-:W-:-:S08]  /*1210*/  DADD R22, R22, R26 ;  /* 0x0000000016167229 */ /* 0x001fd0000000001a */
[----:B-1----:R-:W-:-:S11]  /*1220*/  DADD R22, R22, R24 ;  /* 0x0000000016167229 */ /* 0x002fd60000000018 */
.L_x_4:
        /* <DEDUP_REMOVED lines=10> */
[----:B------:R-:W-:Y:S02]  /*12d0*/  IADD3.X R31, PT, PT, R20, UR9, R25, P1, P2 ;  /* 0x00000009141f7c10 */ /* 0x000fe40008fe4419 */
[--C-:B------:R-:W-:Y:S02]  /*12e0*/  SHF.R.S32.HI R25, RZ, 0x1f, R24.reuse ;  /* 0x0000001fff197819 */ /* 0x100fe40000011418 */
[----:B------:R-:W-:Y:S01]  /*12f0*/  IADD3 R28, P1, P2, R21, UR8, R24 ;  /* 0x00000008151c7c10 */ /* 0x000fe2000fa3e018 */
[----:B------:R-:W2:Y:S01]  /*1300*/  LDG.E.U8 R34, desc[UR10][R30.64] ;  /* 0x0000000a1e227981 */ /* 0x000ea2000c1e1100 */
[----:B------:R-:W-:Y:S02]  /*1310*/  VIADD R24, R4, 0x3 ;  /* 0x0000000304187836 */ /* 0x000fe40000000000 */
[----:B------:R-:W-:Y:S02]  /*1320*/  IADD3.X R29, PT, PT, R20, UR9, R25, P1, P2 ;  /* 0x00000009141d7c10 */ /* 0x000fe40008fe4419 */
[----:B------:R-:W-:-:S02]  /*1330*/  SHF.R.S32.HI R25, RZ, 0x1f, R26 ;  /* 0x0000001fff197819 */ /* 0x000fc4000001141a */
[----:B------:R-:W-:Y:S01]  /*1340*/  IADD3 R26, P1, P2, R21, UR8, R26 ;  /* 0x00000008151a7c10 */ /* 0x000fe2000fa3e01a */
[----:B------:R-:W3:Y:S01]  /*1350*/  LDG.E.U8 R4, desc[UR10][R28.64] ;  /* 0x0000000a1c047981 */ /* 0x000ee2000c1e1100 */
[----:B------:R-:W-:Y:S02]  /*1360*/  IMAD R24, R24, UR6, RZ ;  /* 0x0000000618187c24 */ /* 0x000fe4000f8e02ff */
[----:B------:R-:W-:-:S03]  /*1370*/  IADD3.X R27, PT, PT, R20, UR9, R25, P1, P2 ;  /* 0x00000009141b7c10 */ /* 0x000fc60008fe4419 */
[--C-:B------:R-:W-:Y:S02]  /*1380*/  SHF.R.S32.HI R25, RZ, 0x1f, R24.reuse ;  /* 0x0000001fff197819 */ /* 0x100fe40000011418 */
[----:B------:R-:W-:Y:S01]  /*1390*/  IADD3 R24, P1, P2, R21, UR8, R24 ;  /* 0x0000000815187c10 */ /* 0x000fe2000fa3e018 */
[----:B------:R-:W4:Y:S03]  /*13a0*/  LDG.E.U8 R26, desc[UR10][R26.64] ;  /* 0x0000000a1a1a7981 */ /* 0x000f26000c1e1100 */
[----:B------:R-:W-:-:S05]  /*13b0*/  IADD3.X R25, PT, PT, R20, UR9, R25, P1, P2 ;  /* 0x0000000914197c10 */ /* 0x000fca0008fe4419 */
[----:B------:R-:W5:Y:S01]  /*13c0*/  LDG.E.U8 R24, desc[UR10][R24.64] ;  /* 0x0000000a18187981 */ /* 0x000f62000c1e1100 */
[----:B------:R-:W-:Y:S01]  /*13d0*/  UIADD3 UR5, UPT, UPT, UR5, 0x4, URZ ;  /* 0x0000000405057890 */ /* 0x000fe2000fffe0ff */
[----:B--2---:R-:W0:Y:S08]  /*13e0*/  I2F.F64.U16 R32, R34 ;  /* 0x0000002200207312 */ /* 0x004e300000101800 */
[----:B---3--:R-:W1:Y:S01]  /*13f0*/  I2F.F64.U16 R30, R4 ;  /* 0x00000004001e7312 */ /* 0x008e620000101800 */
[----:B0-----:R-:W-:-:S07]  /*1400*/  DADD R32, R22, R32 ;  /* 0x0000000016207229 */ /* 0x001fce0000000020 */
[----:B----4-:R-:W0:Y:S01]  /*1410*/  I2F.F64.U16 R22, R26 ;  /* 0x0000001a00167312 */ /* 0x010e220000101800 */
[----:B-1----:R-:W-:-:S07]  /*1420*/  DADD R30, R32, R30 ;  /* 0x00000000201e7229 */ /* 0x002fce000000001e */
[----:B-----5:R-:W1:Y:S01]  /*1430*/  I2F.F64.U16 R28, R24 ;  /* 0x00000018001c7312 */ /* 0x020e620000101800 */
[----:B0-----:R-:W-:-:S08]  /*1440*/  DADD R22, R30, R22 ;  /* 0x000000001e167229 */ /* 0x001fd00000000016 */
[----:B-1----:R-:W-:-:S11]  /*1450*/  DADD R22, R22, R28 ;  /* 0x0000000016167229 */ /* 0x002fd6000000001c */
.L_x_5:
[----:B------:R-:W0:Y:S01]  /*1460*/  LDC R29, c[0x0][0x390] ;  /* 0x0000e400ff1d7b82 */ /* 0x000e220000000800 */
[----:B------:R-:W1:Y:S01]  /*1470*/  LDCU.64 UR8, c[0x0][0x380] ;  /* 0x00007000ff0877ac */ /* 0x000e620008000a00 */
[----:B------:R-:W-:Y:S01]  /*1480*/  LOP3.LUT R4, R0, 0x1, RZ, 0xc0, !PT ;  /* 0x0000000100047812 */ /* 0x000fe200078ec0ff */
[----:B------:R-:W-:-:S03]  /*1490*/  VIADD R24, R3, UR5 ;  /* 0x0000000503187c36 */ /* 0x000fc60008000000 */
[----:B------:R-:W-:-:S13]  /*14a0*/  ISETP.NE.U32.AND P1, PT, R4, 0x1, PT ;  /* 0x000000010400780c */ /* 0x000fda0003f25070 */
[C---:B------:R-:W-:Y:S02]  /*14b0*/  @!P1 VIADD R4, R24.reuse, 0x2 ;  /* 0x0000000218049836 */ /* 0x040fe40000000000 */
[CC--:B0-----:R-:W-:Y:S02]  /*14c0*/  IMAD R26, R24.reuse, R29.reuse, RZ ;  /* 0x0000001d181a7224 */ /* 0x0c1fe400078e02ff */
[-C--:B------:R-:W-:Y:S02]  /*14d0*/  @!P1 IMAD R24, R24, R29.reuse, R29 ;  /* 0x0000001d18189224 */ /* 0x080fe400078e021d */
[----:B------:R-:W-:Y:S01]  /*14e0*/  @!P1 IMAD R4, R4, R29, RZ ;  /* 0x0000001d04049224 */ /* 0x000fe200078e02ff */
[--C-:B------:R-:W-:Y:S02]  /*14f0*/  SHF.R.S32.HI R25, RZ, 0x1f, R26.reuse ;  /* 0x0000001fff197819 */ /* 0x100fe4000001141a */
[----:B-1----:R-:W-:-:S04]  /*1500*/  IADD3 R26, P2, P3, R21, UR8, R26 ;  /* 0x00000008151a7c10 */ /* 0x002fc8000fb5e01a */
[C---:B------:R-:W-:Y:S02]  /*1510*/  IADD3.X R27, PT, PT, R20.reuse, UR9, R25, P2, P3 ;  /* 0x00000009141b7c10 */ /* 0x040fe400097e6419 */
[--C-:B------:R-:W-:Y:S02]  /*1520*/  @!P1 SHF.R.S32.HI R25, RZ, 0x1f, R24.reuse ;  /* 0x0000001fff199819 */ /* 0x100fe40000011418 */
[C---:B------:R-:W-:Y:S01]  /*1530*/  @!P1 IADD3 R24, P2, P3, R21.reuse, UR8, R24 ;  /* 0x0000000815189c10 */ /* 0x040fe2000fb5e018 */
[----:B------:R-:W2:Y:S03]  /*1540*/  LDG.E.U8 R26, desc[UR10][R26.64] ;  /* 0x0000000a1a1a7981 */ /* 0x000ea6000c1e1100 */
[----:B------:R-:W-:Y:S02]  /*1550*/  @!P1 IADD3.X R25, PT, PT, R20, UR9, R25, P2, P3 ;  /* 0x0000000914199c10 */ /* 0x000fe400097e6419 */
[----:B------:R-:W-:-:S02]  /*1560*/  @!P1 IADD3 R28, P2, P3, R21, UR8, R4 ;  /* 0x00000008151c9c10 */ /* 0x000fc4000fb5e004 */
[----:B------:R-:W-:Y:S01]  /*1570*/  @!P1 SHF.R.S32.HI R21, RZ, 0x1f, R4 ;  /* 0x0000001fff159819 */ /* 0x000fe20000011404 */
[----:B------:R-:W3:Y:S03]  /*1580*/  @!P1 LDG.E.U8 R24, desc[UR10][R24.64] ;  /* 0x0000000a18189981 */ /* 0x000ee6000c1e1100 */
[----:B------:R-:W-:-:S05]  /*1590*/  @!P1 IADD3.X R29, PT, PT, R20, UR9, R21, P2, P3 ;  /* 0x00000009141d9c10 */ /* 0x000fca00097e6415 */
[----:B------:R-:W4:Y:S01]  /*15a0*/  @!P1 LDG.E.U8 R28, desc[UR10][R28.64] ;  /* 0x0000000a1c1c9981 */ /* 0x000f22000c1e1100 */
[----:B--2---:R-:W0:Y:S08]  /*15b0*/  I2F.F64.U16 R20, R26 ;  /* 0x0000001a00147312 */ /* 0x004e300000101800 */
[----:B---3--:R-:W1:Y:S01]  /*15c0*/  @!P1 I2F.F64.U16 R30, R24 ;  /* 0x00000018001e9312 */ /* 0x008e620000101800 */
[----:B0-----:R-:W-:-:S07]  /*15d0*/  DADD R22, R20, R22 ;  /* 0x0000000014167229 */ /* 0x001fce0000000016 */
[----:B----4-:R-:W0:Y:S01]  /*15e0*/  @!P1 I2F.F64.U16 R20, R28 ;  /* 0x0000001c00149312 */ /* 0x010e220000101800 */
[----:B-1----:R-:W-:-:S08]  /*15f0*/  @!P1 DADD R30, R22, R30 ;  /* 0x00000000161e9229 */ /* 0x002fd0000000001e */
[----:B0-----:R-:W-:Y:S01]  /*1600*/  @!P1 DADD R22, R30, R20 ;  /* 0x000000001e169229 */ /* 0x001fe20000000014 */
[----:B------:R-:W-:Y:S10]  /*1610*/  @P0 BRA `(.L_x_6) ;  /* 0xffffffec008c0947 */ /* 0x000ff4000383ffff */
.L_x_1:
[----:B------:R-:W-:Y:S01]  /*1620*/  IMAD.SHL.U32 R5, R0, 0x2, RZ ;  /* 0x0000000200057824 */ /* 0x000fe200078e00ff */
[----:B------:R-:W-:Y:S01]  /*1630*/  FSETP.GEU.AND P1, PT, |R23|, 6.5827683646048100446e-37, PT ;  /* 0x036000001700780b */ /* 0x000fe20003f2e200 */
[----:B------:R-:W-:Y:S01]  /*1640*/  IMAD.MOV.U32 R4, RZ, RZ, 0x1 ;  /* 0x00000001ff047424 */ /* 0x000fe200078e00ff */
[----:B------:R-:W-:Y:S01]  /*1650*/  BSSY.RECONVERGENT B0, `(.L_x_7) ;  /* 0x0000016000007945 */ /* 0x000fe20003800200 */
[----:B------:R-:W-:-:S05]  /*1660*/  IMAD R0, R5, R5, R5 ;  /* 0x0000000505007224 */ /* 0x000fca00078e0205 */
[----:B------:R-:W-:-:S04]  /*1670*/  IADD3 R0, PT, PT, R5, 0x1, R0 ;  /* 0x0000000105007810 */ /* 0x000fc80007ffe000 */
[----:B------:R-:W0:Y:S08]  /*1680*/  I2F.F64.U32 R10, R0 ;  /* 0x00000000000a7312 */ /* 0x000e300000201800 */
[----:B0-----:R-:W0:Y:S02]  /*1690*/  MUFU.RCP64H R5, R11 ;  /* 0x0000000b00057308 */ /* 0x001e240000001800 */
[----:B0-----:R-:W-:-:S08]  /*16a0*/  DFMA R6, -R10, R4, 1 ;  /* 0x3ff000000a06742b */ /* 0x001fd00000000104 */
[----:B------:R-:W-:-:S08]  /*16b0*/  DFMA R6, R6, R6, R6 ;  /* 0x000000060606722b */ /* 0x000fd00000000006 */
[----:B------:R-:W-:-:S08]  /*16c0*/  DFMA R6, R4, R6, R4 ;  /* 0x000000060406722b */ /* 0x000fd00000000004 */
[----:B------:R-:W-:-:S08]  /*16d0*/  DFMA R4, -R10, R6, 1 ;  /* 0x3ff000000a04742b */ /* 0x000fd00000000106 */
[----:B------:R-:W-:-:S08]  /*16e0*/  DFMA R4, R6, R4, R6 ;  /* 0x000000040604722b */ /* 0x000fd00000000006 */
[----:B------:R-:W-:-:S08]  /*16f0*/  DMUL R6, R4, R22 ;  /* 0x0000001604067228 */ /* 0x000fd00000000000 */
[----:B------:R-:W-:-:S08]  /*1700*/  DFMA R8, -R10, R6, R22 ;  /* 0x000000060a08722b */ /* 0x000fd00000000116 */
[----:B------:R-:W-:-:S10]  /*1710*/  DFMA R4, R4, R8, R6 ;  /* 0x000000080404722b */ /* 0x000fd40000000006 */
[----:B------:R-:W-:-:S05]  /*1720*/  FFMA R0, RZ, R11, R5 ;  /* 0x0000000bff007223 */ /* 0x000fca0000000005 */
[----:B------:R-:W-:-:S13]  /*1730*/  FSETP.GT.AND P0, PT, |R0|, 1.469367938527859385e-39, PT ;  /* 0x001000000000780b */ /* 0x000fda0003f04200 */
[----:B------:R-:W-:Y:S05]  /*1740*/  @P0 BRA P1, `(.L_x_8) ;  /* 0x0000000000180947 */ /* 0x000fea0000800000 */
[----:B------:R-:W-:Y:S01]  /*1750*/  IMAD.MOV.U32 R8, RZ, RZ, R22 ;  /* 0x000000ffff087224 */ /* 0x000fe200078e0016 */
[----:B------:R-:W-:Y:S01]  /*1760*/  MOV R0, 0x1790 ;  /* 0x0000179000007802 */ /* 0x000fe20000000f00 */
[----:B------:R-:W-:-:S07]  /*1770*/  IMAD.MOV.U32 R9, RZ, RZ, R23 ;  /* 0x000000ffff097224 */ /* 0x000fce00078e0017 */
[----:B------:R-:W-:Y:S05]  /*1780*/  CALL.REL.NOINC `($__internal_0_$__cuda_sm20_div_rn_f64_full) ;  /* 0x0000000000347944 */ /* 0x000fea0003c00000 */
[----:B------:R-:W-:Y:S02]  /*1790*/  IMAD.MOV.U32 R4, RZ, RZ, R12 ;  /* 0x000000ffff047224 */ /* 0x000fe400078e000c */
[----:B------:R-:W-:-:S07]  /*17a0*/  IMAD.MOV.U32 R5, RZ, RZ, R13 ;  /* 0x000000ffff057224 */ /* 0x000fce00078e000d */
.L_x_8:
[----:B------:R-:W-:Y:S05]  /*17b0*/  BSYNC.RECONVERGENT B0 ;  /* 0x0000000000007941 */ /* 0x000fea0003800200 */
.L_x_7:
[----:B------:R-:W0:Y:S01]  /*17c0*/  LDCU UR4, c[0x0][0x390] ;  /* 0x00007200ff0477ac */ /* 0x000e220008000800 */
[----:B------:R-:W1:Y:S01]  /*17d0*/  F2I.U32.F64.TRUNC R5, R4 ;  /* 0x0000000400057311 */ /* 0x000e62000030d000 */
[----:B------:R-:W-:Y:S01]  /*17e0*/  SHF.R.S32.HI R0, RZ, 0x1f, R2 ;  /* 0x0000001fff007819 */ /* 0x000fe20000011402 */
[----:B------:R-:W2:Y:S01]  /*17f0*/  LDCU.64 UR6, c[0x0][0x388] ;  /* 0x00007100ff0677ac */ /* 0x000ea20008000a00 */
[----:B0-----:R-:W-:-:S05]  /*1800*/  IMAD R3, R3, UR4, RZ ;  /* 0x0000000403037c24 */ /* 0x001fca000f8e02ff */
[----:B--2---:R-:W-:Y:S02]  /*1810*/  IADD3 R2, P0, P1, R3, UR6, R2 ;  /* 0x0000000603027c10 */ /* 0x004fe4000f91e002 */
[----:B------:R-:W-:-:S04]  /*1820*/  SHF.R.S32.HI R3, RZ, 0x1f, R3 ;  /* 0x0000001fff037819 */ /* 0x000fc80000011403 */
[----:B------:R-:W-:-:S05]  /*1830*/  IADD3.X R3, PT, PT, R3, UR7, R0, P0, P1 ;  /* 0x0000000703037c10 */ /* 0x000fca00087e2400 */
[----:B-1----:R-:W-:Y:S01]  /*1840*/  STG.E.U8 desc[UR10][R2.64], R5 ;  /* 0x0000000502007986 */ /* 0x002fe2000c10110a */
[----:B------:R-:W-:Y:S05]  /*1850*/  EXIT ;  /* 0x000000000000794d */ /* 0x000fea0003800000 */
        .weak           $__internal_0_$__cuda_sm20_div_rn_f64_full
        .type           $__internal_0_$__cuda_sm20_div_rn_f64_full,@function
        .size           $__internal_0_$__cuda_sm20_div_rn_f64_full,(.L_x_15 - $__internal_0_$__cuda_sm20_div_rn_f64_full)
$__internal_0_$__cuda_sm20_div_rn_f64_full:
[C---:B------:R-:W-:Y:S01]  /*1860*/  FSETP.GEU.AND P0, PT, |R11|.reuse, 1.469367938527859385e-39, PT ;  /* 0x001000000b00780b */ /* 0x040fe20003f0e200 */
[--C-:B------:R-:W-:Y:S01]  /*1870*/  IMAD.MOV.U32 R4, RZ, RZ, R10.reuse ;  /* 0x000000ffff047224 */ /* 0x100fe200078e000a */
[----:B------:R-:W-:Y:S01]  /*1880*/  LOP3.LUT R6, R11, 0x800fffff, RZ, 0xc0, !PT ;  /* 0x800fffff0b067812 */ /* 0x000fe200078ec0ff */
[----:B------:R-:W-:Y:S01]  /*1890*/  IMAD.MOV.U32 R5, RZ, RZ, R11 ;  /* 0x000000ffff057224 */ /* 0x000fe200078e000b */
[C---:B------:R-:W-:Y:S01]  /*18a0*/  FSETP.GEU.AND P2, PT, |R9|.reuse, 1.469367938527859385e-39, PT ;  /* 0x001000000900780b */ /* 0x040fe20003f4e200 */
[----:B------:R-:W-:Y:S01]  /*18b0*/  IMAD.MOV.U32 R14, RZ, RZ, 0x1 ;  /* 0x00000001ff0e7424 */ /* 0x000fe200078e00ff */
[----:B------:R-:W-:Y:S01]  /*18c0*/  LOP3.LUT R7, R6, 0x3ff00000, RZ, 0xfc, !PT ;  /* 0x3ff0000006077812 */ /* 0x000fe200078efcff */
[----:B------:R-:W-:Y:S01]  /*18d0*/  IMAD.MOV.U32 R6, RZ, RZ, R10 ;  /* 0x000000ffff067224 */ /* 0x000fe200078e000a */
[----:B------:R-:W-:Y:S01]  /*18e0*/  LOP3.LUT R12, R9, 0x7ff00000, RZ, 0xc0, !PT ;  /* 0x7ff00000090c7812 */ /* 0x000fe200078ec0ff */
[----:B------:R-:W-:Y:S01]  /*18f0*/  IMAD.MOV.U32 R22, RZ, RZ, 0x1ca00000 ;  /* 0x1ca00000ff167424 */ /* 0x000fe200078e00ff */
[----:B------:R-:W-:Y:S01]  /*1900*/  LOP3.LUT R13, R11, 0x7ff00000, RZ, 0xc0, !PT ;  /* 0x7ff000000b0d7812 */ /* 0x000fe200078ec0ff */
[----:B------:R-:W-:Y:S01]  /*1910*/  IMAD.MOV.U32 R10, RZ, RZ, R8 ;  /* 0x000000ffff0a7224 */ /* 0x000fe200078e0008 */
[----:B------:R-:W-:Y:S01]  /*1920*/  BSSY.RECONVERGENT B1, `(.L_x_9) ;  /* 0x000004e000017945 */ /* 0x000fe20003800200 */
[----:B------:R-:W-:Y:S01]  /*1930*/  @!P0 DMUL R6, R4, 8.98846567431157953865e+307 ;  /* 0x7fe0000004068828 */ /* 0x000fe20000000000 */
[----:B------:R-:W-:Y:S01]  /*1940*/  ISETP.GE.U32.AND P1, PT, R12, R13, PT ;  /* 0x0000000d0c00720c */ /* 0x000fe20003f26070 */
[----:B------:R-:W-:-:S02]  /*1950*/  IMAD.MOV.U32 R21, RZ, RZ, R12 ;  /* 0x000000ffff157224 */ /* 0x000fc400078e000c */
[----:B------:R-:W-:Y:S01]  /*1960*/  @!P2 LOP3.LUT R19, R5, 0x7ff00000, RZ, 0xc0, !PT ;  /* 0x7ff000000513a812 */ /* 0x000fe200078ec0ff */
[----:B------:R-:W-:Y:S01]  /*1970*/  IMAD.MOV.U32 R20, RZ, RZ, R13 ;  /* 0x000000ffff147224 */ /* 0x000fe200078e000d */
[----:B------:R-:W0:Y:S01]  /*1980*/  MUFU.RCP64H R15, R7 ;  /* 0x00000007000f7308 */ /* 0x000e220000001800 */
[----:B------:R-:W-:Y:S02]  /*1990*/  SEL R11, R22, 0x63400000, !P1 ;  /* 0x63400000160b7807 */ /* 0x000fe40004800000 */
[----:B------:R-:W-:Y:S02]  /*19a0*/  @!P2 ISETP.GE.U32.AND P3, PT, R12, R19, PT ;  /* 0x000000130c00a20c */ /* 0x000fe40003f66070 */
[----:B------:R-:W-:Y:S02]  /*19b0*/  LOP3.LUT R11, R11, 0x800fffff, R9, 0xf8, !PT ;  /* 0x800fffff0b0b7812 */ /* 0x000fe400078ef809 */
[----:B------:R-:W-:-:S05]  /*19c0*/  @!P0 LOP3.LUT R20, R7, 0x7ff00000, RZ, 0xc0, !PT ;  /* 0x7ff0000007148812 */ /* 0x000fca00078ec0ff */
[----:B------:R-:W-:Y:S01]  /*19d0*/  VIADD R23, R20, 0xffffffff ;  /* 0xffffffff14177836 */ /* 0x000fe20000000000 */
[----:B0-----:R-:W-:-:S08]  /*19e0*/  DFMA R16, R14, -R6, 1 ;  /* 0x3ff000000e10742b */ /* 0x001fd00000000806 */
[----:B------:R-:W-:-:S08]  /*19f0*/  DFMA R16, R16, R16, R16 ;  /* 0x000000101010722b */ /* 0x000fd00000000010 */
[----:B------:R-:W-:Y:S01]  /*1a00*/  DFMA R16, R14, R16, R14 ;  /* 0x000000100e10722b */ /* 0x000fe2000000000e */
[----:B------:R-:W-:Y:S01]  /*1a10*/  @!P2 SEL R15, R22, 0x63400000, !P3 ;  /* 0x63400000160fa807 */ /* 0x000fe20005800000 */
[----:B------:R-:W-:-:S03]  /*1a20*/  @!P2 IMAD.MOV.U32 R14, RZ, RZ, RZ ;  /* 0x000000ffff0ea224 */ /* 0x000fc600078e00ff */
[----:B------:R-:W-:-:S03]  /*1a30*/  @!P2 LOP3.LUT R15, R15, 0x80000000, R9, 0xf8, !PT ;  /* 0x800000000f0fa812 */ /* 0x000fc600078ef809 */
[----:B------:R-:W-:Y:S01]  /*1a40*/  DFMA R18, R16, -R6, 1 ;  /* 0x3ff000001012742b */ /* 0x000fe20000000806 */
[----:B------:R-:W-:-:S06]  /*1a50*/  @!P2 LOP3.LUT R15, R15, 0x100000, RZ, 0xfc, !PT ;  /* 0x001000000f0fa812 */ /* 0x000fcc00078efcff */
[----:B------:R-:W-:Y:S02]  /*1a60*/  @!P2 DFMA R10, R10, 2, -R14 ;  /* 0x400000000a0aa82b */ /* 0x000fe4000000080e */
[----:B------:R-:W-:-:S08]  /*1a70*/  DFMA R18, R16, R18, R16 ;  /* 0x000000121012722b */ /* 0x000fd00000000010 */
[----:B------:R-:W-:Y:S01]  /*1a80*/  @!P2 LOP3.LUT R21, R11, 0x7ff00000, RZ, 0xc0, !PT ;  /* 0x7ff000000b15a812 */ /* 0x000fe200078ec0ff */
[----:B------:R-:W-:-:S04]  /*1a90*/  DMUL R14, R18, R10 ;  /* 0x0000000a120e7228 */ /* 0x000fc80000000000 */
[----:B------:R-:W-:-:S04]  /*1aa0*/  VIADD R13, R21, 0xffffffff ;  /* 0xffffffff150d7836 */ /* 0x000fc80000000000 */
[----:B------:R-:W-:Y:S01]  /*1ab0*/  DFMA R16, R14, -R6, R10 ;  /* 0x800000060e10722b */ /* 0x000fe2000000000a */
[----:B------:R-:W-:-:S04]  /*1ac0*/  ISETP.GT.U32.AND P0, PT, R13, 0x7feffffe, PT ;  /* 0x7feffffe0d00780c */ /* 0x000fc80003f04070 */
[----:B------:R-:W-:-:S03]  /*1ad0*/  ISETP.GT.U32.OR P0, PT, R23, 0x7feffffe, P0 ;  /* 0x7feffffe1700780c */ /* 0x000fc60000704470 */
[----:B------:R-:W-:-:S10]  /*1ae0*/  DFMA R14, R18, R16, R14 ;  /* 0x00000010120e722b */ /* 0x000fd4000000000e */
[----:B------:R-:W-:Y:S05]  /*1af0*/  @P0 BRA `(.L_x_10) ;  /* 0x00000000006c0947 */ /* 0x000fea0003800000 */
[----:B------:R-:W-:-:S04]  /*1b00*/  LOP3.LUT R9, R5, 0x7ff00000, RZ, 0xc0, !PT ;  /* 0x7ff0000005097812 */ /* 0x000fc800078ec0ff */
[CC--:B------:R-:W-:Y:S02]  /*1b10*/  VIADDMNMX R8, R12.reuse, -R9.reuse, 0xb9600000, !PT ;  /* 0xb96000000c087446 */ /* 0x0c0fe40007800909 */
[----:B------:R-:W-:Y:S02]  /*1b20*/  ISETP.GE.U32.AND P0, PT, R12, R9, PT ;  /* 0x000000090c00720c */ /* 0x000fe40003f06070 */
[----:B------:R-:W-:Y:S02]  /*1b30*/  VIMNMX R8, PT, PT, R8, 0x46a00000, PT ;  /* 0x46a0000008087848 */ /* 0x000fe40003fe0100 */
[----:B------:R-:W-:-:S05]  /*1b40*/  SEL R9, R22, 0x63400000, !P0 ;  /* 0x6340000016097807 */ /* 0x000fca0004000000 */
[----:B------:R-:W-:Y:S02]  /*1b50*/  IMAD.IADD R16, R8, 0x1, -R9 ;  /* 0x0000000108107824 */ /* 0x000fe400078e0a09 */
[----:B------:R-:W-:Y:S02]  /*1b60*/  IMAD.MOV.U32 R8, RZ, RZ, RZ ;  /* 0x000000ffff087224 */ /* 0x000fe400078e00ff */
[----:B------:R-:W-:-:S06]  /*1b70*/  VIADD R9, R16, 0x7fe00000 ;  /* 0x7fe0000010097836 */ /* 0x000fcc0000000000 */
[----:B------:R-:W-:-:S10]  /*1b80*/  DMUL R12, R14, R8 ;  /* 0x000000080e0c7228 */ /* 0x000fd40000000000 */
[----:B------:R-:W-:-:S13]  /*1b90*/  FSETP.GTU.AND P0, PT, |R13|, 1.469367938527859385e-39, PT ;  /* 0x001000000d00780b */ /* 0x000fda0003f0c200 */
[----:B------:R-:W-:Y:S05]  /*1ba0*/  @P0 BRA `(.L_x_11) ;  /* 0x0000000000940947 */ /* 0x000fea0003800000 */
[----:B------:R-:W-:Y:S01]  /*1bb0*/  DFMA R6, R14, -R6, R10 ;  /* 0x800000060e06722b */ /* 0x000fe2000000000a */
[----:B------:R-:W-:-:S09]  /*1bc0*/  IMAD.MOV.U32 R8, RZ, RZ, RZ ;  /* 0x000000ffff087224 */ /* 0x000fd200078e00ff */
[C---:B------:R-:W-:Y:S02]  /*1bd0*/  FSETP.NEU.AND P0, PT, R7.reuse, RZ, PT ;  /* 0x000000ff0700720b */ /* 0x040fe40003f0d000 */
[----:B------:R-:W-:-:S04]  /*1be0*/  LOP3.LUT R11, R7, 0x80000000, R5, 0x48, !PT ;  /* 0x80000000070b7812 */ /* 0x000fc800078e4805 */
[----:B------:R-:W-:-:S07]  /*1bf0*/  LOP3.LUT R9, R11, R9, RZ, 0xfc, !PT ;  /* 0x000000090b097212 */ /* 0x000fce00078efcff */
[----:B------:R-:W-:Y:S05]  /*1c00*/  @!P0 BRA `(.L_x_11) ;  /* 0x00000000007c8947 */ /* 0x000fea0003800000 */
[----:B------:R-:W-:Y:S01]  /*1c10*/  IMAD.MOV R5, RZ, RZ, -R16 ;  /* 0x000000ffff057224 */ /* 0x000fe200078e0a10 */
[----:B------:R-:W-:Y:S01]  /*1c20*/  DMUL.RP R8, R14, R8 ;  /* 0x000000080e087228 */ /* 0x000fe20000008000 */
[----:B------:R-:W-:-:S06]  /*1c30*/  IMAD.MOV.U32 R4, RZ, RZ, RZ ;  /* 0x000000ffff047224 */ /* 0x000fcc00078e00ff */
[----:B------:R-:W-:-:S03]  /*1c40*/  DFMA R4, R12, -R4, R14 ;  /* 0x800000040c04722b */ /* 0x000fc6000000000e */
[----:B------:R-:W-:-:S03]  /*1c50*/  LOP3.LUT R11, R9, R11, RZ, 0x3c, !PT ;  /* 0x0000000b090b7212 */ /* 0x000fc600078e3cff */
[----:B------:R-:W-:-:S04]  /*1c60*/  IADD3 R4, PT, PT, -R16, -0x43300000, RZ ;  /* 0xbcd0000010047810 */ /* 0x000fc80007ffe1ff */
[----:B------:R-:W-:-:S04]  /*1c70*/  FSETP.NEU.AND P0, PT, |R5|, R4, PT ;  /* 0x000000040500720b */ /* 0x000fc80003f0d200 */
[----:B------:R-:W-:Y:S02]  /*1c80*/  FSEL R12, R8, R12, !P0 ;  /* 0x0000000c080c7208 */ /* 0x000fe40004000000 */
[----:B------:R-:W-:Y:S01]  /*1c90*/  FSEL R13, R11, R13, !P0 ;  /* 0x0000000d0b0d7208 */ /* 0x000fe20004000000 */
[----:B------:R-:W-:Y:S06]  /*1ca0*/  BRA `(.L_x_11) ;  /* 0x0000000000547947 */ /* 0x000fec0003800000 */
.L_x_10:
[----:B------:R-:W-:-:S14]  /*1cb0*/  DSETP.NAN.AND P0, PT, R8, R8, PT ;  /* 0x000000080800722a */ /* 0x000fdc0003f08000 */
[----:B------:R-:W-:Y:S05]  /*1cc0*/  @P0 BRA `(.L_x_12) ;  /* 0x0000000000440947 */ /* 0x000fea0003800000 */
[----:B------:R-:W-:-:S14]  /*1cd0*/  DSETP.NAN.AND P0, PT, R4, R4, PT ;  /* 0x000000040400722a */ /* 0x000fdc0003f08000 */
[----:B------:R-:W-:Y:S05]  /*1ce0*/  @P0 BRA `(.L_x_13) ;  /* 0x0000000000300947 */ /* 0x000fea0003800000 */
[----:B------:R-:W-:Y:S01]  /*1cf0*/  ISETP.NE.AND P0, PT, R21, R20, PT ;  /* 0x000000141500720c */ /* 0x000fe20003f05270 */
[----:B------:R-:W-:Y:S02]  /*1d00*/  IMAD.MOV.U32 R12, RZ, RZ, 0x0 ;  /* 0x00000000ff0c7424 */ /* 0x000fe400078e00ff */
[----:B------:R-:W-:-:S10]  /*1d10*/  IMAD.MOV.U32 R13, RZ, RZ, -0x80000 ;  /* 0xfff80000ff0d7424 */ /* 0x000fd400078e00ff */
[----:B------:R-:W-:Y:S05]  /*1d20*/  @!P0 BRA `(.L_x_11) ;  /* 0x0000000000348947 */ /* 0x000fea0003800000 */
[----:B------:R-:W-:Y:S02]  /*1d30*/  ISETP.NE.AND P0, PT, R21, 0x7ff00000, PT ;  /* 0x7ff000001500780c */ /* 0x000fe40003f05270 */
[----:B------:R-:W-:Y:S02]  /*1d40*/  LOP3.LUT R13, R9, 0x80000000, R5, 0x48, !PT ;  /* 0x80000000090d7812 */ /* 0x000fe400078e4805 */
[----:B------:R-:W-:-:S13]  /*1d50*/  ISETP.EQ.OR P0, PT, R20, RZ, !P0 ;  /* 0x000000ff1400720c */ /* 0x000fda0004702670 */
[----:B------:R-:W-:Y:S01]  /*1d60*/  @P0 LOP3.LUT R4, R13, 0x7ff00000, RZ, 0xfc, !PT ;  /* 0x7ff000000d040812 */ /* 0x000fe200078efcff */
[----:B------:R-:W-:Y:S02]  /*1d70*/  @!P0 IMAD.MOV.U32 R12, RZ, RZ, RZ ;  /* 0x000000ffff0c8224 */ /* 0x000fe400078e00ff */
[----:B------:R-:W-:Y:S02]  /*1d80*/  @P0 IMAD.MOV.U32 R12, RZ, RZ, RZ ;  /* 0x000000ffff0c0224 */ /* 0x000fe400078e00ff */
[----:B------:R-:W-:Y:S01]  /*1d90*/  @P0 IMAD.MOV.U32 R13, RZ, RZ, R4 ;  /* 0x000000ffff0d0224 */ /* 0x000fe200078e0004 */
[----:B------:R-:W-:Y:S06]  /*1da0*/  BRA `(.L_x_11) ;  /* 0x0000000000147947 */ /* 0x000fec0003800000 */
.L_x_13:
[----:B------:R-:W-:Y:S01]  /*1db0*/  LOP3.LUT R13, R5, 0x80000, RZ, 0xfc, !PT ;  /* 0x00080000050d7812 */ /* 0x000fe200078efcff */
[----:B------:R-:W-:Y:S01]  /*1dc0*/  IMAD.MOV.U32 R12, RZ, RZ, R4 ;  /* 0x000000ffff0c7224 */ /* 0x000fe200078e0004 */
[----:B------:R-:W-:Y:S06]  /*1dd0*/  BRA `(.L_x_11) ;  /* 0x0000000000087947 */ /* 0x000fec0003800000 */
.L_x_12:
[----:B------:R-:W-:Y:S01]  /*1de0*/  LOP3.LUT R13, R9, 0x80000, RZ, 0xfc, !PT ;  /* 0x00080000090d7812 */ /* 0x000fe200078efcff */
[----:B------:R-:W-:-:S07]  /*1df0*/  IMAD.MOV.U32 R12, RZ, RZ, R8 ;  /* 0x000000ffff0c7224 */ /* 0x000fce00078e0008 */
.L_x_11:
[----:B------:R-:W-:Y:S05]  /*1e00*/  BSYNC.RECONVERGENT B1 ;  /* 0x0000000000017941 */ /* 0x000fea0003800200 */
.L_x_9:
[----:B------:R-:W-:Y:S02]  /*1e10*/  IMAD.MOV.U32 R4, RZ, RZ, R0 ;  /* 0x000000ffff047224 */ /* 0x000fe400078e0000 */
[----:B------:R-:W-:-:S04]  /*1e20*/  IMAD.MOV.U32 R5, RZ, RZ, 0x0 ;  /* 0x00000000ff057424 */ /* 0x000fc800078e00ff */
[----:B------:R-:W-:Y:S05]  /*1e30*/  RET.REL.NODEC R4 `(_Z16meanFilterKernelPKhPhiii) ;  /* 0xffffffe004707950 */ /* 0x000fea0003c3ffff */
.L_x_14:
[----:B------:R-:W-:-:S00]  /*1e40*/  BRA `(.L_x_14) ;  /* 0xfffffffc00fc7947 */ /* 0x000fc0000383ffff */
[----:B------:R-:W-:-:S00]  /*1e50*/  NOP ;  /* 0x0000000000007918 */ /* 0x000fc00000000000 */
        /* <DEDUP_REMOVED lines=10> */
.L_x_15:


//--------------------- .nv.shared.reserved.0     --------------------------
	.section	.nv.shared.reserved.0,"aw",@nobits
	.weak		__nv_reservedSMEM_offset_0_alias
	.size		__nv_reservedSMEM_offset_0_alias, 0, 64
	.other		__nv_reservedSMEM_offset_0_alias,@"STO_CUDA_RESERVED_SHARED STV_DEFAULT"
__nv_reservedSMEM_offset_0_alias:
	.zero		0
	.zero		64


//--------------------- .nv.constant0._Z16meanFilterKernelPKhPhiii --------------------------
	.section	.nv.constant0._Z16meanFilterKernelPKhPhiii,"a",@progbits
	.sectionflags	@""
	.align	4
.nv.constant0._Z16meanFilterKernelPKhPhiii:
	.zero		924


//--------------------- SYMBOLS --------------------------

	.type		.nv.reservedSmem.offset0,@object
	.size		.nv.reservedSmem.offset0,0x4
